//
// Generated by NVIDIA NVVM Compiler
//
// Compiler Build ID: CL-36424714
// Cuda compilation tools, release 13.0, V13.0.88
// Based on NVVM 20.0.0
//

.version 9.0
.target sm_100
.address_size 64

	// .globl	_Z16TestBlurV2KerneliiyybybPfffiff
.global .align 4 .b8 __cudart_i2opi_f[24] = {65, 144, 67, 60, 153, 149, 98, 219, 192, 221, 52, 245, 209, 87, 39, 252, 41, 21, 68, 78, 110, 131, 249, 162};

.visible .entry _Z16TestBlurV2KerneliiyybybPfffiff(
	.param .u32 _Z16TestBlurV2KerneliiyybybPfffiff_param_0,
	.param .u32 _Z16TestBlurV2KerneliiyybybPfffiff_param_1,
	.param .u64 _Z16TestBlurV2KerneliiyybybPfffiff_param_2,
	.param .u64 _Z16TestBlurV2KerneliiyybybPfffiff_param_3,
	.param .u8 _Z16TestBlurV2KerneliiyybybPfffiff_param_4,
	.param .u64 _Z16TestBlurV2KerneliiyybybPfffiff_param_5,
	.param .u8 _Z16TestBlurV2KerneliiyybybPfffiff_param_6,
	.param .u64 .ptr .align 1 _Z16TestBlurV2KerneliiyybybPfffiff_param_7,
	.param .f32 _Z16TestBlurV2KerneliiyybybPfffiff_param_8,
	.param .f32 _Z16TestBlurV2KerneliiyybybPfffiff_param_9,
	.param .u32 _Z16TestBlurV2KerneliiyybybPfffiff_param_10,
	.param .f32 _Z16TestBlurV2KerneliiyybybPfffiff_param_11,
	.param .f32 _Z16TestBlurV2KerneliiyybybPfffiff_param_12
)
{
	.local .align 4 .b8 	__local_depot0[28];
	.reg .b64 	%SP;
	.reg .b64 	%SPL;
	.reg .pred 	%p<39>;
	.reg .b16 	%rs<2>;
	.reg .b32 	%r<127>;
	.reg .b32 	%f<220>;
	.reg .b64 	%rd<70>;
	.reg .b64 	%fd<9>;

	mov.u64 	%SPL, __local_depot0;
	ld.param.u32 	%r28, [_Z16TestBlurV2KerneliiyybybPfffiff_param_0];
	ld.param.u32 	%r31, [_Z16TestBlurV2KerneliiyybybPfffiff_param_1];
	ld.param.u64 	%rd17, [_Z16TestBlurV2KerneliiyybybPfffiff_param_2];
	ld.param.u64 	%rd18, [_Z16TestBlurV2KerneliiyybybPfffiff_param_3];
	ld.param.s8 	%rs1, [_Z16TestBlurV2KerneliiyybybPfffiff_param_4];
	ld.param.f32 	%f78, [_Z16TestBlurV2KerneliiyybybPfffiff_param_9];
	ld.param.u32 	%r30, [_Z16TestBlurV2KerneliiyybybPfffiff_param_10];
	ld.param.f32 	%f79, [_Z16TestBlurV2KerneliiyybybPfffiff_param_11];
	add.u64 	%rd1, %SPL, 0;
	add.u64 	%rd2, %SPL, 0;
	mov.u32 	%r32, %ctaid.x;
	mov.u32 	%r33, %ntid.x;
	mov.u32 	%r34, %tid.x;
	mad.lo.s32 	%r1, %r32, %r33, %r34;
	mov.u32 	%r35, %ctaid.y;
	mov.u32 	%r36, %ntid.y;
	mov.u32 	%r37, %tid.y;
	mad.lo.s32 	%r38, %r35, %r36, %r37;
	setp.ge.s32 	%p3, %r1, %r28;
	setp.ge.s32 	%p4, %r38, %r31;
	or.pred  	%p5, %p3, %p4;
	@%p5 bra 	$L__BB0_32;
	cvt.rn.f32.s32 	%f1, %r1;
	add.f32 	%f82, %f1, 0f3F000000;
	cvt.rn.f32.s32 	%f2, %r28;
	div.rn.f32 	%f3, %f82, %f2;
	cvt.rn.f32.u32 	%f4, %r38;
	add.f32 	%f83, %f4, 0f3F000000;
	cvt.rn.f32.u32 	%f5, %r31;
	div.rn.f32 	%f6, %f83, %f5;
	mad.lo.s32 	%r3, %r38, %r28, %r1;
	tex.2d.v4.f32.f32 	{%f206, %f207, %f208, %f209}, [%rd17, {%f3, %f6}];
	setp.eq.s16 	%p6, %rs1, 0;
	mov.f32 	%f184, 0f3F800000;
	@%p6 bra 	$L__BB0_4;
	setp.ltu.f32 	%p7, %f79, 0f00000000;
	mov.f32 	%f184, 0f00000000;
	@%p7 bra 	$L__BB0_4;
	tex.2d.v4.f32.f32 	{%f85, %f86, %f87, %f88}, [%rd18, {%f3, %f6}];
	mul.f32 	%f184, %f79, %f88;
$L__BB0_4:
	mul.f32 	%f13, %f78, %f184;
	setp.lt.s32 	%p8, %r30, 1;
	mov.f32 	%f210, 0f3F800000;
	@%p8 bra 	$L__BB0_29;
	cvt.rn.f32.u32 	%f14, %r30;
	mov.f32 	%f210, 0f3F800000;
	mov.b32 	%r118, 0;
	mov.u64 	%rd52, __cudart_i2opi_f;
$L__BB0_6:
	setp.ltu.f32 	%p9, %f13, 0f3F800000;
	@%p9 bra 	$L__BB0_28;
	cvt.rn.f32.u32 	%f91, %r118;
	mul.f32 	%f92, %f91, 0f40C90FD0;
	div.rn.f32 	%f93, %f92, %f14;
	mul.f32 	%f94, %f93, 0f3F22F983;
	cvt.rni.s32.f32 	%r5, %f94;
	cvt.rn.f32.s32 	%f95, %r5;
	fma.rn.f32 	%f96, %f95, 0fBFC90FDA, %f93;
	fma.rn.f32 	%f97, %f95, 0fB3A22168, %f96;
	fma.rn.f32 	%f20, %f95, 0fA7C234C5, %f97;
	abs.f32 	%f21, %f93;
	mov.b32 	%r6, %f93;
	shr.u32 	%r40, %r6, 23;
	and.b32  	%r41, %r40, 224;
	add.s32 	%r42, %r41, -128;
	shl.b32 	%r43, %r6, 8;
	or.b32  	%r7, %r43, -2147483648;
	shr.u32 	%r44, %r42, 5;
	and.b32  	%r8, %r40, 31;
	mul.wide.u32 	%rd22, %r44, 4;
	sub.s64 	%rd3, %rd2, %rd22;
	setp.eq.s32 	%p10, %r8, 0;
	mov.f32 	%f98, 0f00000000;
	mul.rn.f32 	%f22, %f93, %f98;
	sub.s64 	%rd4, %rd1, %rd22;
	@%p10 bra 	$L__BB0_18;
	setp.eq.f32 	%p11, %f21, 0f7F800000;
	setp.ltu.f32 	%p12, %f21, 0f47CE4780;
	or.pred  	%p1, %p12, %p11;
	selp.b32 	%r9, %r5, 0, %p12;
	selp.f32 	%f23, %f20, %f22, %p12;
	mov.f32 	%f198, 0f3F800000;
$L__BB0_9:
	mov.u32 	%r124, %r9;
	mov.f32 	%f204, %f23;
	@%p1 bra 	$L__BB0_13;
	mov.b64 	%rd68, 0;
	mov.b32 	%r123, 0;
	mov.u64 	%rd66, __cudart_i2opi_f;
	mov.u64 	%rd67, %rd2;
$L__BB0_11:
	.pragma "nounroll";
	ld.global.nc.u32 	%r46, [%rd66];
	mad.wide.u32 	%rd25, %r46, %r7, %rd68;
	shr.u64 	%rd68, %rd25, 32;
	st.local.u32 	[%rd67], %rd25;
	add.s32 	%r123, %r123, 1;
	add.s64 	%rd67, %rd67, 4;
	add.s64 	%rd66, %rd66, 4;
	setp.ne.s32 	%p13, %r123, 6;
	@%p13 bra 	$L__BB0_11;
	setp.lt.s32 	%p14, %r6, 0;
	st.local.u32 	[%rd2+24], %rd68;
	ld.local.u32 	%r47, [%rd3+20];
	ld.local.u32 	%r48, [%rd3+24];
	shf.l.wrap.b32 	%r49, %r47, %r48, %r8;
	ld.local.u32 	%r50, [%rd3+16];
	shf.l.wrap.b32 	%r51, %r50, %r47, %r8;
	shr.u32 	%r52, %r49, 30;
	shf.l.wrap.b32 	%r53, %r51, %r49, 2;
	shl.b32 	%r54, %r51, 2;
	shr.u32 	%r55, %r53, 31;
	add.s32 	%r56, %r55, %r52;
	neg.s32 	%r57, %r56;
	selp.b32 	%r124, %r57, %r56, %p14;
	xor.b32  	%r58, %r53, %r6;
	shr.s32 	%r59, %r53, 31;
	xor.b32  	%r60, %r59, %r53;
	xor.b32  	%r61, %r59, %r54;
	cvt.u64.u32 	%rd26, %r60;
	shl.b64 	%rd27, %rd26, 32;
	cvt.u64.u32 	%rd28, %r61;
	or.b64  	%rd29, %rd27, %rd28;
	cvt.rn.f64.s64 	%fd1, %rd29;
	mul.f64 	%fd2, %fd1, 0d3BF921FB54442D19;
	cvt.rn.f32.f64 	%f100, %fd2;
	neg.f32 	%f101, %f100;
	setp.lt.s32 	%p15, %r58, 0;
	selp.f32 	%f204, %f101, %f100, %p15;
$L__BB0_13:
	add.s32 	%r62, %r124, 1;
	mul.rn.f32 	%f102, %f204, %f204;
	and.b32  	%r63, %r124, 1;
	setp.eq.b32 	%p16, %r63, 1;
	selp.f32 	%f103, %f204, 0f3F800000, %p16;
	fma.rn.f32 	%f104, %f102, %f103, 0f00000000;
	fma.rn.f32 	%f105, %f102, 0f37CBAC00, 0fBAB607ED;
	selp.f32 	%f106, 0fB94D4153, %f105, %p16;
	selp.f32 	%f107, 0f3C0885E4, 0f3D2AAABB, %p16;
	fma.rn.f32 	%f108, %f106, %f102, %f107;
	selp.f32 	%f109, 0fBE2AAAA8, 0fBEFFFFFF, %p16;
	fma.rn.f32 	%f110, %f108, %f102, %f109;
	fma.rn.f32 	%f111, %f110, %f104, %f103;
	and.b32  	%r64, %r62, 2;
	setp.eq.s32 	%p17, %r64, 0;
	mov.f32 	%f112, 0f00000000;
	sub.f32 	%f113, %f112, %f111;
	selp.f32 	%f114, %f111, %f113, %p17;
	fma.rn.f32 	%f50, %f198, %f114, %f1;
	mov.u32 	%r126, %r9;
	mov.f32 	%f205, %f23;
	@%p1 bra 	$L__BB0_17;
	mov.b64 	%rd69, 0;
	mov.b32 	%r125, 0;
$L__BB0_15:
	.pragma "nounroll";
	mul.wide.u32 	%rd31, %r125, 4;
	mov.u64 	%rd32, __cudart_i2opi_f;
	add.s64 	%rd33, %rd32, %rd31;
	ld.global.nc.u32 	%r66, [%rd33];
	mad.wide.u32 	%rd34, %r66, %r7, %rd69;
	shr.u64 	%rd69, %rd34, 32;
	add.s64 	%rd35, %rd1, %rd31;
	st.local.u32 	[%rd35], %rd34;
	add.s32 	%r125, %r125, 1;
	setp.ne.s32 	%p18, %r125, 6;
	@%p18 bra 	$L__BB0_15;
	setp.lt.s32 	%p19, %r6, 0;
	st.local.u32 	[%rd1+24], %rd69;
	ld.local.u32 	%r67, [%rd4+20];
	ld.local.u32 	%r68, [%rd4+24];
	shf.l.wrap.b32 	%r69, %r67, %r68, %r8;
	ld.local.u32 	%r70, [%rd4+16];
	shf.l.wrap.b32 	%r71, %r70, %r67, %r8;
	shr.u32 	%r72, %r69, 30;
	shf.l.wrap.b32 	%r73, %r71, %r69, 2;
	shl.b32 	%r74, %r71, 2;
	shr.u32 	%r75, %r73, 31;
	add.s32 	%r76, %r75, %r72;
	neg.s32 	%r77, %r76;
	selp.b32 	%r126, %r77, %r76, %p19;
	xor.b32  	%r78, %r73, %r6;
	shr.s32 	%r79, %r73, 31;
	xor.b32  	%r80, %r79, %r73;
	xor.b32  	%r81, %r79, %r74;
	cvt.u64.u32 	%rd36, %r80;
	shl.b64 	%rd37, %rd36, 32;
	cvt.u64.u32 	%rd38, %r81;
	or.b64  	%rd39, %rd37, %rd38;
	cvt.rn.f64.s64 	%fd3, %rd39;
	mul.f64 	%fd4, %fd3, 0d3BF921FB54442D19;
	cvt.rn.f32.f64 	%f115, %fd4;
	neg.f32 	%f116, %f115;
	setp.lt.s32 	%p20, %r78, 0;
	selp.f32 	%f205, %f116, %f115, %p20;
$L__BB0_17:
	mul.rn.f32 	%f117, %f205, %f205;
	and.b32  	%r82, %r126, 1;
	setp.eq.b32 	%p21, %r82, 1;
	selp.f32 	%f118, 0f3F800000, %f205, %p21;
	fma.rn.f32 	%f119, %f117, %f118, 0f00000000;
	fma.rn.f32 	%f120, %f117, 0f37CBAC00, 0fBAB607ED;
	selp.f32 	%f121, %f120, 0fB94D4153, %p21;
	selp.f32 	%f122, 0f3D2AAABB, 0f3C0885E4, %p21;
	fma.rn.f32 	%f123, %f121, %f117, %f122;
	selp.f32 	%f124, 0fBEFFFFFF, 0fBE2AAAA8, %p21;
	fma.rn.f32 	%f125, %f123, %f117, %f124;
	fma.rn.f32 	%f126, %f125, %f119, %f118;
	and.b32  	%r83, %r126, 2;
	setp.eq.s32 	%p22, %r83, 0;
	mov.f32 	%f127, 0f00000000;
	sub.f32 	%f128, %f127, %f126;
	selp.f32 	%f129, %f126, %f128, %p22;
	fma.rn.f32 	%f130, %f198, %f129, %f4;
	add.f32 	%f131, %f50, 0f3F000000;
	div.rn.f32 	%f132, %f131, %f2;
	add.f32 	%f133, %f130, 0f3F000000;
	div.rn.f32 	%f134, %f133, %f5;
	tex.2d.v4.f32.f32 	{%f135, %f136, %f137, %f138}, [%rd17, {%f132, %f134}];
	add.f32 	%f206, %f206, %f135;
	add.f32 	%f207, %f207, %f136;
	add.f32 	%f208, %f208, %f137;
	add.f32 	%f209, %f209, %f138;
	add.f32 	%f210, %f210, 0f3F800000;
	add.f32 	%f198, %f198, 0f3F800000;
	setp.le.f32 	%p23, %f198, %f13;
	@%p23 bra 	$L__BB0_9;
	bra.uni 	$L__BB0_28;
$L__BB0_18:
	setp.eq.f32 	%p24, %f21, 0f7F800000;
	setp.ltu.f32 	%p25, %f21, 0f47CE4780;
	or.pred  	%p2, %p25, %p24;
	selp.b32 	%r10, %r5, 0, %p25;
	selp.f32 	%f24, %f20, %f22, %p25;
	mov.f32 	%f190, 0f3F800000;
$L__BB0_19:
	mov.u32 	%r120, %r10;
	mov.f32 	%f196, %f24;
	@%p2 bra 	$L__BB0_23;
	mov.b64 	%rd64, 0;
	mov.b32 	%r119, 0;
$L__BB0_21:
	.pragma "nounroll";
	mul.wide.u32 	%rd41, %r119, 4;
	mov.u64 	%rd42, __cudart_i2opi_f;
	add.s64 	%rd43, %rd42, %rd41;
	ld.global.nc.u32 	%r85, [%rd43];
	mad.wide.u32 	%rd44, %r85, %r7, %rd64;
	shr.u64 	%rd64, %rd44, 32;
	add.s64 	%rd45, %rd2, %rd41;
	st.local.u32 	[%rd45], %rd44;
	add.s32 	%r119, %r119, 1;
	setp.ne.s32 	%p26, %r119, 6;
	@%p26 bra 	$L__BB0_21;
	setp.lt.s32 	%p27, %r6, 0;
	st.local.u32 	[%rd2+24], %rd64;
	ld.local.u32 	%r86, [%rd3+20];
	ld.local.u32 	%r87, [%rd3+24];
	shr.u32 	%r88, %r87, 30;
	shf.l.wrap.b32 	%r89, %r86, %r87, 2;
	shl.b32 	%r90, %r86, 2;
	shr.u32 	%r91, %r89, 31;
	add.s32 	%r92, %r91, %r88;
	neg.s32 	%r93, %r92;
	selp.b32 	%r120, %r93, %r92, %p27;
	xor.b32  	%r94, %r89, %r6;
	shr.s32 	%r95, %r89, 31;
	xor.b32  	%r96, %r95, %r89;
	xor.b32  	%r97, %r95, %r90;
	cvt.u64.u32 	%rd46, %r96;
	shl.b64 	%rd47, %rd46, 32;
	cvt.u64.u32 	%rd48, %r97;
	or.b64  	%rd49, %rd47, %rd48;
	cvt.rn.f64.s64 	%fd5, %rd49;
	mul.f64 	%fd6, %fd5, 0d3BF921FB54442D19;
	cvt.rn.f32.f64 	%f140, %fd6;
	neg.f32 	%f141, %f140;
	setp.lt.s32 	%p28, %r94, 0;
	selp.f32 	%f196, %f141, %f140, %p28;
$L__BB0_23:
	add.s32 	%r98, %r120, 1;
	mul.rn.f32 	%f142, %f196, %f196;
	and.b32  	%r99, %r120, 1;
	setp.eq.b32 	%p29, %r99, 1;
	selp.f32 	%f143, %f196, 0f3F800000, %p29;
	fma.rn.f32 	%f144, %f142, %f143, 0f00000000;
	fma.rn.f32 	%f145, %f142, 0f37CBAC00, 0fBAB607ED;
	selp.f32 	%f146, 0fB94D4153, %f145, %p29;
	selp.f32 	%f147, 0f3C0885E4, 0f3D2AAABB, %p29;
	fma.rn.f32 	%f148, %f146, %f142, %f147;
	selp.f32 	%f149, 0fBE2AAAA8, 0fBEFFFFFF, %p29;
	fma.rn.f32 	%f150, %f148, %f142, %f149;
	fma.rn.f32 	%f151, %f150, %f144, %f143;
	and.b32  	%r100, %r98, 2;
	setp.eq.s32 	%p30, %r100, 0;
	mov.f32 	%f152, 0f00000000;
	sub.f32 	%f153, %f152, %f151;
	selp.f32 	%f154, %f151, %f153, %p30;
	fma.rn.f32 	%f33, %f190, %f154, %f1;
	mov.u32 	%r122, %r10;
	mov.f32 	%f197, %f24;
	@%p2 bra 	$L__BB0_27;
	mov.b64 	%rd65, 0;
	mov.b32 	%r121, 0;
$L__BB0_25:
	.pragma "nounroll";
	mul.wide.u32 	%rd51, %r121, 4;
	add.s64 	%rd53, %rd52, %rd51;
	ld.global.nc.u32 	%r102, [%rd53];
	mad.wide.u32 	%rd54, %r102, %r7, %rd65;
	shr.u64 	%rd65, %rd54, 32;
	add.s64 	%rd55, %rd1, %rd51;
	st.local.u32 	[%rd55], %rd54;
	add.s32 	%r121, %r121, 1;
	setp.ne.s32 	%p31, %r121, 6;
	@%p31 bra 	$L__BB0_25;
	setp.lt.s32 	%p32, %r6, 0;
	st.local.u32 	[%rd1+24], %rd65;
	ld.local.u32 	%r103, [%rd4+20];
	ld.local.u32 	%r104, [%rd4+24];
	shr.u32 	%r105, %r104, 30;
	shf.l.wrap.b32 	%r106, %r103, %r104, 2;
	shl.b32 	%r107, %r103, 2;
	shr.u32 	%r108, %r106, 31;
	add.s32 	%r109, %r108, %r105;
	neg.s32 	%r110, %r109;
	selp.b32 	%r122, %r110, %r109, %p32;
	xor.b32  	%r111, %r106, %r6;
	shr.s32 	%r112, %r106, 31;
	xor.b32  	%r113, %r112, %r106;
	xor.b32  	%r114, %r112, %r107;
	cvt.u64.u32 	%rd56, %r113;
	shl.b64 	%rd57, %rd56, 32;
	cvt.u64.u32 	%rd58, %r114;
	or.b64  	%rd59, %rd57, %rd58;
	cvt.rn.f64.s64 	%fd7, %rd59;
	mul.f64 	%fd8, %fd7, 0d3BF921FB54442D19;
	cvt.rn.f32.f64 	%f155, %fd8;
	neg.f32 	%f156, %f155;
	setp.lt.s32 	%p33, %r111, 0;
	selp.f32 	%f197, %f156, %f155, %p33;
$L__BB0_27:
	mul.rn.f32 	%f157, %f197, %f197;
	and.b32  	%r115, %r122, 1;
	setp.eq.b32 	%p34, %r115, 1;
	selp.f32 	%f158, 0f3F800000, %f197, %p34;
	fma.rn.f32 	%f159, %f157, %f158, 0f00000000;
	fma.rn.f32 	%f160, %f157, 0f37CBAC00, 0fBAB607ED;
	selp.f32 	%f161, %f160, 0fB94D4153, %p34;
	selp.f32 	%f162, 0f3D2AAABB, 0f3C0885E4, %p34;
	fma.rn.f32 	%f163, %f161, %f157, %f162;
	selp.f32 	%f164, 0fBEFFFFFF, 0fBE2AAAA8, %p34;
	fma.rn.f32 	%f165, %f163, %f157, %f164;
	fma.rn.f32 	%f166, %f165, %f159, %f158;
	and.b32  	%r116, %r122, 2;
	setp.eq.s32 	%p35, %r116, 0;
	mov.f32 	%f167, 0f00000000;
	sub.f32 	%f168, %f167, %f166;
	selp.f32 	%f169, %f166, %f168, %p35;
	fma.rn.f32 	%f170, %f190, %f169, %f4;
	add.f32 	%f171, %f33, 0f3F000000;
	div.rn.f32 	%f172, %f171, %f2;
	add.f32 	%f173, %f170, 0f3F000000;
	div.rn.f32 	%f174, %f173, %f5;
	tex.2d.v4.f32.f32 	{%f175, %f176, %f177, %f178}, [%rd17, {%f172, %f174}];
	add.f32 	%f206, %f206, %f175;
	add.f32 	%f207, %f207, %f176;
	add.f32 	%f208, %f208, %f177;
	add.f32 	%f209, %f209, %f178;
	add.f32 	%f210, %f210, 0f3F800000;
	add.f32 	%f190, %f190, 0f3F800000;
	setp.gtu.f32 	%p36, %f190, %f13;
	@%p36 bra 	$L__BB0_28;
	bra.uni 	$L__BB0_19;
$L__BB0_28:
	add.s32 	%r118, %r118, 1;
	setp.ne.s32 	%p37, %r118, %r30;
	@%p37 bra 	$L__BB0_6;
$L__BB0_29:
	setp.leu.f32 	%p38, %f210, 0f00000000;
	@%p38 bra 	$L__BB0_31;
	div.rn.f32 	%f206, %f206, %f210;
	div.rn.f32 	%f207, %f207, %f210;
	div.rn.f32 	%f208, %f208, %f210;
	div.rn.f32 	%f209, %f209, %f210;
$L__BB0_31:
	ld.param.f32 	%f183, [_Z16TestBlurV2KerneliiyybybPfffiff_param_12];
	ld.param.f32 	%f182, [_Z16TestBlurV2KerneliiyybybPfffiff_param_8];
	ld.param.u64 	%rd63, [_Z16TestBlurV2KerneliiyybybPfffiff_param_7];
	fma.rn.f32 	%f179, %f182, %f206, %f183;
	mul.f32 	%f180, %f182, %f207;
	mul.f32 	%f181, %f182, %f208;
	shl.b32 	%r117, %r3, 2;
	cvta.to.global.u64 	%rd60, %rd63;
	mul.wide.s32 	%rd61, %r117, 4;
	add.s64 	%rd62, %rd60, %rd61;
	st.global.f32 	[%rd62], %f179;
	st.global.f32 	[%rd62+4], %f180;
	st.global.f32 	[%rd62+8], %f181;
	st.global.f32 	[%rd62+12], %f209;
$L__BB0_32:
	ret;

}


// ===== COMPILED SASS (sm_100) =====

	.target	sm_100

	.elftype	@"ET_EXEC"


//--------------------- .note.nv.tkinfo           --------------------------
	.section	.note.nv.tkinfo,"",@"SHT_NOTE"
	.sectionflags	@"SHF_NOTE_NV_TKINFO"
	.tkinfo
        /*0018*/ 	.word	0x00000002
        /*0030*/ 	.string	""
        /*0030*/ 	.string	"ptxas"
        /*0030*/ 	.string	"Cuda compilation tools, release 13.0, V13.0.88"
        /*0030*/ 	.string	"Build cuda_13.0.r13.0/compiler.36424714_0"
        /*0030*/ 	.string	"-arch sm_100 -m 64 "



//--------------------- .note.nv.cuinfo           --------------------------
	.section	.note.nv.cuinfo,"",@"SHT_NOTE"
	.sectionflags	@"SHF_NOTE_NV_CUINFO"
        /*0018*/ 	.short	0x0002
        /*001a*/ 	.short	0x0064
        /*001c*/ 	.short	0x0082
	.zero		2


//--------------------- .nv.info                  --------------------------
	.section	.nv.info,"",@"SHT_CUDA_INFO"
	.align	4


	//----- nvinfo : EIATTR_REGCOUNT
	.align		4
        /*0000*/ 	.byte	0x04, 0x2f
        /*0002*/ 	.short	(.L_2 - .L_1)
	.align		4
.L_1:
        /*0004*/ 	.word	index@(_Z16TestBlurV2KerneliiyybybPfffiff)
        /*0008*/ 	.word	0x00000023


	//----- nvinfo : EIATTR_FRAME_SIZE
	.align		4
.L_2:
        /*000c*/ 	.byte	0x04, 0x11
        /*000e*/ 	.short	(.L_4 - .L_3)
	.align		4
.L_3:
        /*0010*/ 	.word	index@($__internal_0_$__cuda_sm3x_div_rn_noftz_f32_slowpath)
        /*0014*/ 	.word	0x00000020


	//----- nvinfo : EIATTR_FRAME_SIZE
	.align		4
.L_4:
        /*0018*/ 	.byte	0x04, 0x11
        /*001a*/ 	.short	(.L_6 - .L_5)
	.align		4
.L_5:
        /*001c*/ 	.word	index@(_Z16TestBlurV2KerneliiyybybPfffiff)
        /*0020*/ 	.word	0x00000020


	//----- nvinfo : EIATTR_MIN_STACK_SIZE
	.align		4
.L_6:
        /*0024*/ 	.byte	0x04, 0x12
        /*0026*/ 	.short	(.L_8 - .L_7)
	.align		4
.L_7:
        /*0028*/ 	.word	index@(_Z16TestBlurV2KerneliiyybybPfffiff)
        /*002c*/ 	.word	0x00000020
.L_8:


//--------------------- .nv.compat                --------------------------
	.section	.nv.compat,"",@"SHT_CUDA_COMPAT_INFO"
	.align	4
        /*0000*/ 	.byte	0x02, 0x09, 0x00, 0x00, 0x02, 0x02, 0x02, 0x00, 0x02, 0x05, 0x05, 0x00, 0x03, 0x07, 0x01, 0x01
        /*0010*/ 	.byte	0x02, 0x03, 0x00, 0x00, 0x02, 0x06, 0x01, 0x00, 0x04, 0x0b, 0x08, 0x00, 0x01, 0x00, 0x00, 0x00
        /*0020*/ 	.byte	0x00, 0x00, 0x00, 0x00


//--------------------- .nv.info._Z16TestBlurV2KerneliiyybybPfffiff --------------------------
	.section	.nv.info._Z16TestBlurV2KerneliiyybybPfffiff,"",@"SHT_CUDA_INFO"
	.sectionflags	@""
	.align	4


	//----- nvinfo : EIATTR_CUDA_API_VERSION
	.align		4
        /*0000*/ 	.byte	0x04, 0x37
        /*0002*/ 	.short	(.L_10 - .L_9)
.L_9:
        /*0004*/ 	.word	0x00000082


	//----- nvinfo : EIATTR_KPARAM_INFO
	.align		4
.L_10:
        /*0008*/ 	.byte	0x04, 0x17
        /*000a*/ 	.short	(.L_12 - .L_11)
.L_11:
        /*000c*/ 	.word	0x00000000
        /*0010*/ 	.short	0x000c
        /*0012*/ 	.short	0x0048
        /*0014*/ 	.byte	0x00, 0xf0, 0x11, 0x00


	//----- nvinfo : EIATTR_KPARAM_INFO
	.align		4
.L_12:
        /*0018*/ 	.byte	0x04, 0x17
        /*001a*/ 	.short	(.L_14 - .L_13)
.L_13:
        /*001c*/ 	.word	0x00000000
        /*0020*/ 	.short	0x000b
        /*0022*/ 	.short	0x0044
        /*0024*/ 	.byte	0x00, 0xf0, 0x11, 0x00


	//----- nvinfo : EIATTR_KPARAM_INFO
	.align		4
.L_14:
        /*0028*/ 	.byte	0x04, 0x17
        /*002a*/ 	.short	(.L_16 - .L_15)
.L_15:
        /*002c*/ 	.word	0x00000000
        /*0030*/ 	.short	0x000a
        /*0032*/ 	.short	0x0040
        /*0034*/ 	.byte	0x00, 0xf0, 0x11, 0x00


	//----- nvinfo : EIATTR_KPARAM_INFO
	.align		4
.L_16:
        /*0038*/ 	.byte	0x04, 0x17
        /*003a*/ 	.short	(.L_18 - .L_17)
.L_17:
        /*003c*/ 	.word	0x00000000
        /*0040*/ 	.short	0x0009
        /*0042*/ 	.short	0x003c
        /*0044*/ 	.byte	0x00, 0xf0, 0x11, 0x00


	//----- nvinfo : EIATTR_KPARAM_INFO
	.align		4
.L_18:
        /*0048*/ 	.byte	0x04, 0x17
        /*004a*/ 	.short	(.L_20 - .L_19)
.L_19:
        /*004c*/ 	.word	0x00000000
        /*0050*/ 	.short	0x0008
        /*0052*/ 	.short	0x0038
        /*0054*/ 	.byte	0x00, 0xf0, 0x11, 0x00


	//----- nvinfo : EIATTR_KPARAM_INFO
	.align		4
.L_20:
        /*0058*/ 	.byte	0x04, 0x17
        /*005a*/ 	.short	(.L_22 - .L_21)
.L_21:
        /*005c*/ 	.word	0x00000000
        /*0060*/ 	.short	0x0007
        /*0062*/ 	.short	0x0030
        /*0064*/ 	.byte	0x00, 0xf5, 0x21, 0x00


	//----- nvinfo : EIATTR_KPARAM_INFO
	.align		4
.L_22:
        /*0068*/ 	.byte	0x04, 0x17
        /*006a*/ 	.short	(.L_24 - .L_23)
.L_23:
        /*006c*/ 	.word	0x00000000
        /*0070*/ 	.short	0x0006
        /*0072*/ 	.short	0x0028
        /*0074*/ 	.byte	0x00, 0xf0, 0x05, 0x00


	//----- nvinfo : EIATTR_KPARAM_INFO
	.align		4
.L_24:
        /*0078*/ 	.byte	0x04, 0x17
        /*007a*/ 	.short	(.L_26 - .L_25)
.L_25:
        /*007c*/ 	.word	0x00000000
        /*0080*/ 	.short	0x0005
        /*0082*/ 	.short	0x0020
        /*0084*/ 	.byte	0x00, 0xf0, 0x21, 0x00


	//----- nvinfo : EIATTR_KPARAM_INFO
	.align		4
.L_26:
        /*0088*/ 	.byte	0x04, 0x17
        /*008a*/ 	.short	(.L_28 - .L_27)
.L_27:
        /*008c*/ 	.word	0x00000000
        /*0090*/ 	.short	0x0004
        /*0092*/ 	.short	0x0018
        /*0094*/ 	.byte	0x00, 0xf0, 0x05, 0x00


	//----- nvinfo : EIATTR_KPARAM_INFO
	.align		4
.L_28:
        /*0098*/ 	.byte	0x04, 0x17
        /*009a*/ 	.short	(.L_30 - .L_29)
.L_29:
        /*009c*/ 	.word	0x00000000
        /*00a0*/ 	.short	0x0003
        /*00a2*/ 	.short	0x0010
        /*00a4*/ 	.byte	0x00, 0xf0, 0x21, 0x00


	//----- nvinfo : EIATTR_KPARAM_INFO
	.align		4
.L_30:
        /*00a8*/ 	.byte	0x04, 0x17
        /*00aa*/ 	.short	(.L_32 - .L_31)
.L_31:
        /*00ac*/ 	.word	0x00000000
        /*00b0*/ 	.short	0x0002
        /*00b2*/ 	.short	0x0008
        /*00b4*/ 	.byte	0x00, 0xf0, 0x21, 0x00


	//----- nvinfo : EIATTR_KPARAM_INFO
	.align		4
.L_32:
        /*00b8*/ 	.byte	0x04, 0x17
        /*00ba*/ 	.short	(.L_34 - .L_33)
.L_33:
        /*00bc*/ 	.word	0x00000000
        /*00c0*/ 	.short	0x0001
        /*00c2*/ 	.short	0x0004
        /*00c4*/ 	.byte	0x00, 0xf0, 0x11, 0x00


	//----- nvinfo : EIATTR_KPARAM_INFO
	.align		4
.L_34:
        /*00c8*/ 	.byte	0x04, 0x17
        /*00ca*/ 	.short	(.L_36 - .L_35)
.L_35:
        /*00cc*/ 	.word	0x00000000
        /*00d0*/ 	.short	0x0000
        /*00d2*/ 	.short	0x0000
        /*00d4*/ 	.byte	0x00, 0xf0, 0x11, 0x00


	//----- nvinfo : EIATTR_SPARSE_MMA_MASK
	.align		4
.L_36:
        /*00d8*/ 	.byte	0x03, 0x50
        /*00da*/ 	.short	0x0000


	//----- nvinfo : EIATTR_MAXREG_COUNT
	.align		4
        /*00dc*/ 	.byte	0x03, 0x1b
        /*00de*/ 	.short	0x00ff


	//----- nvinfo : EIATTR_MERCURY_ISA_VERSION
	.align		4
        /*00e0*/ 	.byte	0x03, 0x5f
        /*00e2*/ 	.short	0x0101


	//----- nvinfo : EIATTR_VRC_CTA_INIT_COUNT
	.align		4
        /*00e4*/ 	.byte	0x02, 0x4a
	.zero		1
	.zero		1


	//----- nvinfo : EIATTR_EXIT_INSTR_OFFSETS
	.align		4
        /*00e8*/ 	.byte	0x04, 0x1c
        /*00ea*/ 	.short	(.L_38 - .L_37)


	//   ....[0]....
.L_37:
        /*00ec*/ 	.word	0x000000d0


	//   ....[1]....
        /*00f0*/ 	.word	0x000020b0


	//----- nvinfo : EIATTR_CRS_STACK_SIZE
	.align		4
.L_38:
        /*00f4*/ 	.byte	0x04, 0x1e
        /*00f6*/ 	.short	(.L_40 - .L_39)
.L_39:
        /*00f8*/ 	.word	0x00000000


	//----- nvinfo : EIATTR_CBANK_PARAM_SIZE
	.align		4
.L_40:
        /*00fc*/ 	.byte	0x03, 0x19
        /*00fe*/ 	.short	0x004c


	//----- nvinfo : EIATTR_PARAM_CBANK
	.align		4
        /*0100*/ 	.byte	0x04, 0x0a
        /*0102*/ 	.short	(.L_42 - .L_41)
	.align		4
.L_41:
        /*0104*/ 	.word	index@(.nv.constant0._Z16TestBlurV2KerneliiyybybPfffiff)
        /*0108*/ 	.short	0x0380
        /*010a*/ 	.short	0x004c


	//----- nvinfo : EIATTR_SW_WAR
	.align		4
.L_42:
        /*010c*/ 	.byte	0x04, 0x36
        /*010e*/ 	.short	(.L_44 - .L_43)
.L_43:
        /*0110*/ 	.word	0x00000008
.L_44:


//--------------------- .nv.callgraph             --------------------------
	.section	.nv.callgraph,"",@"SHT_CUDA_CALLGRAPH"
	.align	4
	.sectionentsize	8
	.align		4
        /*0000*/ 	.word	0x00000000
	.align		4
        /*0004*/ 	.word	0xffffffff
	.align		4
        /*0008*/ 	.word	0x00000000
	.align		4
        /*000c*/ 	.word	0xfffffffe
	.align		4
        /*0010*/ 	.word	0x00000000
	.align		4
        /*0014*/ 	.word	0xfffffffd
	.align		4
        /*0018*/ 	.word	0x00000000
	.align		4
        /*001c*/ 	.word	0xfffffffc


//--------------------- .nv.constant4             --------------------------
	.section	.nv.constant4,"a",@progbits
	.align	8
	.align		8
.nv.constant4:
        /*0000*/ 	.dword	__cudart_i2opi_f


//--------------------- .text._Z16TestBlurV2KerneliiyybybPfffiff --------------------------
	.section	.text._Z16TestBlurV2KerneliiyybybPfffiff,"ax",@progbits
	.align	128
        .global         _Z16TestBlurV2KerneliiyybybPfffiff
        .type           _Z16TestBlurV2KerneliiyybybPfffiff,@function
        .size           _Z16TestBlurV2KerneliiyybybPfffiff,(.L_x_55 - _Z16TestBlurV2KerneliiyybybPfffiff)
        .other          _Z16TestBlurV2KerneliiyybybPfffiff,@"STO_CUDA_ENTRY STV_DEFAULT"
_Z16TestBlurV2KerneliiyybybPfffiff:
.text._Z16TestBlurV2KerneliiyybybPfffiff:
[----:B------:R-:W0:Y:S01]  /*0000*/  LDC R1, c[0x0][0x37c] ;  /* 0x0000df00ff017b82 */ /* 0x000e220000000800 */
[----:B------:R-:W1:Y:S07]  /*0010*/  S2R R3, SR_TID.Y ;  /* 0x0000000000037919 */ /* 0x000e6e0000002200 */
[----:B------:R-:W2:Y:S01]  /*0020*/  LDC R7, c[0x0][0x360] ;  /* 0x0000d800ff077b82 */ /* 0x000ea20000000800 */
[----:B------:R-:W3:Y:S01]  /*0030*/  LDCU.64 UR6, c[0x0][0x380] ;  /* 0x00007000ff0677ac */ /* 0x000ee20008000a00 */
[----:B0-----:R-:W-:Y:S01]  /*0040*/  VIADD R1, R1, 0xffffffe0 ;  /* 0xffffffe001017836 */ /* 0x001fe20000000000 */
[----:B------:R-:W2:Y:S05]  /*0050*/  S2R R0, SR_TID.X ;  /* 0x0000000000007919 */ /* 0x000eaa0000002100 */
[----:B------:R-:W1:Y:S08]  /*0060*/  S2UR UR5, SR_CTAID.Y ;  /* 0x00000000000579c3 */ /* 0x000e700000002600 */
[----:B------:R-:W1:Y:S08]  /*0070*/  LDC R8, c[0x0][0x364] ;  /* 0x0000d900ff087b82 */ /* 0x000e700000000800 */
[----:B------:R-:W2:Y:S01]  /*0080*/  S2UR UR4, SR_CTAID.X ;  /* 0x00000000000479c3 */ /* 0x000ea20000002500 */
[----:B-1----:R-:W-:-:S05]  /*0090*/  IMAD R8, R8, UR5, R3 ;  /* 0x0000000508087c24 */ /* 0x002fca000f8e0203 */
[----:B---3--:R-:W-:Y:S01]  /*00a0*/  ISETP.GE.AND P0, PT, R8, UR7, PT ;  /* 0x0000000708007c0c */ /* 0x008fe2000bf06270 */
[----:B--2---:R-:W-:-:S05]  /*00b0*/  IMAD R7, R7, UR4, R0 ;  /* 0x0000000407077c24 */ /* 0x004fca000f8e0200 */
[----:B------:R-:W-:-:S13]  /*00c0*/  ISETP.GE.OR P0, PT, R7, UR6, P0 ;  /* 0x0000000607007c0c */ /* 0x000fda0008706670 */
[----:B------:R-:W-:Y:S05]  /*00d0*/  @P0 EXIT ;  /* 0x000000000000094d */ /* 0x000fea0003800000 */
[----:B------:R-:W-:Y:S01]  /*00e0*/  I2FP.F32.S32 R2, UR6 ;  /* 0x0000000600027c45 */ /* 0x000fe20008201400 */
[----:B------:R-:W-:Y:S01]  /*00f0*/  BSSY.RECONVERGENT B2, `(.L_x_0) ;  /* 0x000000f000027945 */ /* 0x000fe20003800200 */
[----:B------:R-:W-:Y:S02]  /*0100*/  I2FP.F32.S32 R4, R7 ;  /* 0x0000000700047245 */ /* 0x000fe40000201400 */
[----:B------:R-:W0:Y:S03]  /*0110*/  MUFU.RCP R3, R2 ;  /* 0x0000000200037308 */ /* 0x000e260000001000 */
[----:B------:R-:W-:-:S05]  /*0120*/  FADD R0, R4, 0.5 ;  /* 0x3f00000004007421 */ /* 0x000fca0000000000 */
[----:B------:R-:W1:Y:S01]  /*0130*/  FCHK P0, R0, R2 ;  /* 0x0000000200007302 */ /* 0x000e620000000000 */
[----:B0-----:R-:W-:-:S04]  /*0140*/  FFMA R6, -R2, R3, 1 ;  /* 0x3f80000002067423 */ /* 0x001fc80000000103 */
[----:B------:R-:W-:-:S04]  /*0150*/  FFMA R3, R3, R6, R3 ;  /* 0x0000000603037223 */ /* 0x000fc80000000003 */
[----:B------:R-:W-:-:S04]  /*0160*/  FFMA R10, R0, R3, RZ ;  /* 0x00000003000a7223 */ /* 0x000fc800000000ff */
[----:B------:R-:W-:-:S04]  /*0170*/  FFMA R5, -R2, R10, R0 ;  /* 0x0000000a02057223 */ /* 0x000fc80000000100 */
[----:B------:R-:W-:Y:S01]  /*0180*/  FFMA R10, R3, R5, R10 ;  /* 0x00000005030a7223 */ /* 0x000fe2000000000a */
[----:B-1----:R-:W-:Y:S06]  /*0190*/  @!P0 BRA `(.L_x_1) ;  /* 0x0000000000108947 */ /* 0x002fec0003800000 */
[----:B------:R-:W-:Y:S01]  /*01a0*/  IMAD.MOV.U32 R3, RZ, RZ, R2 ;  /* 0x000000ffff037224 */ /* 0x000fe200078e0002 */
[----:B------:R-:W-:-:S07]  /*01b0*/  MOV R22, 0x1d0 ;  /* 0x000001d000167802 */ /* 0x000fce0000000f00 */
[----:B------:R-:W-:Y:S05]  /*01c0*/  CALL.REL.NOINC `($__internal_0_$__cuda_sm3x_div_rn_noftz_f32_slowpath) ;  /* 0x0000001c00bc7944 */ /* 0x000fea0003c00000 */
[----:B------:R-:W-:-:S07]  /*01d0*/  MOV R10, R19 ;  /* 0x00000013000a7202 */ /* 0x000fce0000000f00 */
.L_x_1:
[----:B------:R-:W-:Y:S05]  /*01e0*/  BSYNC.RECONVERGENT B2 ;  /* 0x0000000000027941 */ /* 0x000fea0003800200 */
.L_x_0:
[----:B------:R-:W0:Y:S01]  /*01f0*/  LDCU UR4, c[0x0][0x384] ;  /* 0x00007080ff0477ac */ /* 0x000e220008000800 */
[----:B------:R-:W-:Y:S01]  /*0200*/  I2FP.F32.U32 R6, R8 ;  /* 0x0000000800067245 */ /* 0x000fe20000201000 */
[----:B------:R-:W-:Y:S04]  /*0210*/  BSSY.RECONVERGENT B2, `(.L_x_2) ;  /* 0x000000f000027945 */ /* 0x000fe80003800200 */
[----:B------:R-:W-:Y:S01]  /*0220*/  FADD R0, R6, 0.5 ;  /* 0x3f00000006007421 */ /* 0x000fe20000000000 */
[----:B0-----:R-:W-:-:S04]  /*0230*/  I2FP.F32.U32 R5, UR4 ;  /* 0x0000000400057c45 */ /* 0x001fc80008201000 */
[----:B------:R-:W0:Y:S08]  /*0240*/  MUFU.RCP R12, R5 ;  /* 0x00000005000c7308 */ /* 0x000e300000001000 */
        /* <DEDUP_REMOVED lines=10> */
[----:B------:R-:W-:-:S07]  /*02f0*/  IMAD.MOV.U32 R11, RZ, RZ, R19 ;  /* 0x000000ffff0b7224 */ /* 0x000fce00078e0013 */
.L_x_3:
[----:B------:R-:W-:Y:S05]  /*0300*/  BSYNC.RECONVERGENT B2 ;  /* 0x0000000000027941 */ /* 0x000fea0003800200 */
.L_x_2:
[----:B------:R-:W0:Y:S01]  /*0310*/  LDCU UR4, c[0x0][0x388] ;  /* 0x00007100ff0477ac */ /* 0x000e220008000800 */
[----:B------:R-:W-:Y:S01]  /*0320*/  HFMA2 R0, -RZ, RZ, -3, 0 ;  /* 0xc2000000ff007431 */ /* 0x000fe200000001ff */
[----:B------:R-:W-:-:S03]  /*0330*/  UMOV UR5, URZ ;  /* 0x000000ff00057c82 */ /* 0x000fc60008000000 */
[----:B0-----:R0:W5:Y:S01]  /*0340*/  TEX.LL R14, R16, R10, R0, UR4, 2D ;  /* 0x28ff04000a107f60 */ /* 0x00116200089e0f0e */
[----:B------:R-:W1:Y:S01]  /*0350*/  LDCU UR10, c[0x0][0x3c0] ;  /* 0x00007800ff0a77ac */ /* 0x000e620008000800 */
[----:B------:R-:W-:Y:S01]  /*0360*/  IMAD.MOV.U32 R9, RZ, RZ, 0x3f800000 ;  /* 0x3f800000ff097424 */ /* 0x000fe200078e00ff */
[----:B------:R-:W2:Y:S01]  /*0370*/  LDCU UR7, c[0x0][0x3bc] ;  /* 0x00007780ff0777ac */ /* 0x000ea20008000800 */
[----:B------:R-:W3:Y:S01]  /*0380*/  LDCU.64 UR8, c[0x0][0x358] ;  /* 0x00006b00ff0877ac */ /* 0x000ee20008000a00 */
[----:B0-----:R-:W0:Y:S01]  /*0390*/  LDCU.U8 UR4, c[0x0][0x398] ;  /* 0x00007300ff0477ac */ /* 0x001e220008000000 */
[----:B------:R-:W4:Y:S01]  /*03a0*/  LDCU UR5, c[0x0][0x380] ;  /* 0x00007000ff0577ac */ /* 0x000f220008000800 */
[----:B-1----:R-:W-:Y:S02]  /*03b0*/  UISETP.GE.AND UP1, UPT, UR10, 0x1, UPT ;  /* 0x000000010a00788c */ /* 0x002fe4000bf26270 */
[----:B0-----:R-:W-:-:S04]  /*03c0*/  UPRMT UR4, UR4, 0x8880, URZ ;  /* 0x0000888004047896 */ /* 0x001fc800080000ff */
[----:B------:R-:W-:Y:S01]  /*03d0*/  UISETP.NE.AND UP0, UPT, UR4, URZ, UPT ;  /* 0x000000ff0400728c */ /* 0x000fe2000bf05270 */
[----:B----4-:R-:W-:-:S08]  /*03e0*/  IMAD R8, R8, UR5, R7 ;  /* 0x0000000508087c24 */ /* 0x010fd0000f8e0207 */
[----:B--23--:R-:W-:Y:S05]  /*03f0*/  BRA.U !UP0, `(.L_x_4) ;  /* 0x0000000108207547 */ /* 0x00cfea000b800000 */
[----:B------:R-:W0:Y:S01]  /*0400*/  LDCU UR6, c[0x0][0x3c4] ;  /* 0x00007880ff0677ac */ /* 0x000e220008000800 */
[----:B------:R-:W-:Y:S01]  /*0410*/  IMAD.MOV.U32 R9, RZ, RZ, RZ ;  /* 0x000000ffff097224 */ /* 0x000fe200078e00ff */
[----:B0-----:R-:W-:-:S13]  /*0420*/  FSETP.LE.AND P0, PT, RZ, UR6, PT ;  /* 0x00000006ff007c0b */ /* 0x001fda000bf03000 */
[----:B------:R-:W-:Y:S05]  /*0430*/  @!P0 BRA `(.L_x_4) ;  /* 0x0000000000108947 */ /* 0x000fea0003800000 */
[----:B------:R-:W0:Y:S01]  /*0440*/  LDCU UR4, c[0x0][0x390] ;  /* 0x00007200ff0477ac */ /* 0x000e220008000800 */
[----:B------:R-:W-:Y:S02]  /*0450*/  UMOV UR5, URZ ;  /* 0x000000ff00057c82 */ /* 0x000fe40008000000 */
[----:B0-----:R-:W5:Y:S02]  /*0460*/  TEX.LL RZ, R9, R10, R0, UR4, 2D, 0x8 ;  /* 0x28ff04000a097f60 */ /* 0x001f6400089e08ff */
[----:B-----5:R-:W-:-:S07]  /*0470*/  FMUL R9, R9, UR6 ;  /* 0x0000000609097c20 */ /* 0x020fce0008400000 */
.L_x_4:
[----:B------:R-:W-:Y:S01]  /*0480*/  MOV R7, 0x3f800000 ;  /* 0x3f80000000077802 */ /* 0x000fe20000000f00 */
[----:B------:R-:W-:Y:S01]  /*0490*/  FMUL R9, R9, UR7 ;  /* 0x0000000709097c20 */ /* 0x000fe20008400000 */
[----:B------:R-:W-:Y:S06]  /*04a0*/  BRA.U !UP1, `(.L_x_5) ;  /* 0x0000001509d07547 */ /* 0x000fec000b800000 */
[----:B------:R-:W-:Y:S01]  /*04b0*/  I2FP.F32.U32 R10, UR10 ;  /* 0x0000000a000a7c45 */ /* 0x000fe20008201000 */
[----:B------:R-:W-:Y:S01]  /*04c0*/  IMAD.MOV.U32 R7, RZ, RZ, 0x3f800000 ;  /* 0x3f800000ff077424 */ /* 0x000fe200078e00ff */
[----:B------:R-:W-:-:S06]  /*04d0*/  UMOV UR4, URZ ;  /* 0x000000ff00047c82 */ /* 0x000fcc0008000000 */
.L_x_32:
[----:B------:R-:W-:Y:S01]  /*04e0*/  FSETP.GE.AND P0, PT, R9, 1, PT ;  /* 0x3f8000000900780b */ /* 0x000fe20003f06000 */
[----:B------:R-:W-:-:S12]  /*04f0*/  BSSY.RECONVERGENT B2, `(.L_x_6) ;  /* 0x000016b000027945 */ /* 0x000fd80003800200 */
[----:B-----5:R-:W-:Y:S05]  /*0500*/  @!P0 BRA `(.L_x_7) ;  /* 0x0000001400a48947 */ /* 0x020fea0003800000 */
[----:B------:R-:W0:Y:S01]  /*0510*/  MUFU.RCP R3, R10 ;  /* 0x0000000a00037308 */ /* 0x000e220000001000 */
[----:B------:R-:W-:-:S05]  /*0520*/  I2FP.F32.U32 R0, UR4 ;  /* 0x0000000400007c45 */ /* 0x000fca0008201000 */
[----:B------:R-:W-:-:S04]  /*0530*/  FMUL R0, R0, 6.28318023681640625 ;  /* 0x40c90fd000007820 */ /* 0x000fc80000400000 */
        /* <DEDUP_REMOVED lines=9> */
[----:B-----5:R-:W-:Y:S05]  /*05d0*/  CALL.REL.NOINC `($__internal_0_$__cuda_sm3x_div_rn_noftz_f32_slowpath) ;  /* 0x0000001800b87944 */ /* 0x020fea0003c00000 */
[----:B------:R-:W-:-:S07]  /*05e0*/  MOV R11, R19 ;  /* 0x00000013000b7202 */ /* 0x000fce0000000f00 */
.L_x_8:
[C---:B------:R-:W-:Y:S01]  /*05f0*/  FMUL R3, R11.reuse, 0.63661974668502807617 ;  /* 0x3f22f9830b037820 */ /* 0x040fe20000400000 */
[----:B------:R-:W-:Y:S01]  /*0600*/  SHF.R.U32.HI R20, RZ, 0x17, R11 ;  /* 0x00000017ff147819 */ /* 0x000fe2000001160b */
[----:B------:R-:W-:Y:S02]  /*0610*/  IMAD.SHL.U32 R18, R11, 0x100, RZ ;  /* 0x000001000b127824 */ /* 0x000fe400078e00ff */
[----:B------:R-:W-:Y:S01]  /*0620*/  FMUL R19, RZ, R11 ;  /* 0x0000000bff137220 */ /* 0x000fe20000400000 */
[C---:B------:R-:W-:Y:S01]  /*0630*/  LOP3.LUT R0, R20.reuse, 0xe0, RZ, 0xc0, !PT ;  /* 0x000000e014007812 */ /* 0x040fe200078ec0ff */
[----:B------:R-:W0:Y:S01]  /*0640*/  F2I.NTZ R3, R3 ;  /* 0x0000000300037305 */ /* 0x000e220000203100 */
[----:B------:R-:W-:-:S03]  /*0650*/  LOP3.LUT P0, R20, R20, 0x1f, RZ, 0xc0, !PT ;  /* 0x0000001f14147812 */ /* 0x000fc6000780c0ff */
[----:B------:R-:W-:-:S05]  /*0660*/  VIADD R0, R0, 0xffffff80 ;  /* 0xffffff8000007836 */ /* 0x000fca0000000000 */
[----:B------:R-:W-:Y:S02]  /*0670*/  SHF.R.U32.HI R0, RZ, 0x5, R0 ;  /* 0x00000005ff007819 */ /* 0x000fe40000011600 */
[----:B0-----:R-:W-:-:S05]  /*0680*/  I2FP.F32.S32 R12, R3 ;  /* 0x00000003000c7245 */ /* 0x001fca0000201400 */
[----:B------:R-:W-:-:S04]  /*0690*/  FFMA R13, R12, -1.5707962512969970703, R11 ;  /* 0xbfc90fda0c0d7823 */ /* 0x000fc8000000000b */
[----:B------:R-:W-:-:S04]  /*06a0*/  FFMA R13, R12, -7.5497894158615963534e-08, R13 ;  /* 0xb3a221680c0d7823 */ /* 0x000fc8000000000d */
[----:B------:R-:W-:Y:S01]  /*06b0*/  FFMA R24, R12, -5.3903029534742383927e-15, R13 ;  /* 0xa7c234c50c187823 */ /* 0x000fe2000000000d */
[----:B------:R-:W-:Y:S01]  /*06c0*/  LOP3.LUT R12, R18, 0x80000000, RZ, 0xfc, !PT ;  /* 0x80000000120c7812 */ /* 0x000fe200078efcff */
[----:B------:R-:W-:Y:S01]  /*06d0*/  IMAD R13, R0, -0x4, R1 ;  /* 0xfffffffc000d7824 */ /* 0x000fe200078e0201 */
[----:B------:R-:W-:Y:S06]  /*06e0*/  @!P0 BRA `(.L_x_9) ;  /* 0x0000000800ac8947 */ /* 0x000fec0003800000 */
[----:B------:R-:W-:Y:S01]  /*06f0*/  FSETP.GE.AND P0, PT, |R11|, 105615, PT ;  /* 0x47ce47800b00780b */ /* 0x000fe20003f06200 */
[----:B------:R-:W-:-:S03]  /*0700*/  HFMA2 R21, -RZ, RZ, 1.875, 0 ;  /* 0x3f800000ff157431 */ /* 0x000fc600000001ff */
[----:B------:R-:W-:Y:S02]  /*0710*/  FSETP.EQ.OR P2, PT, |R11|, +INF , !P0 ;  /* 0x7f8000000b00780b */ /* 0x000fe40004742600 */
[----:B------:R-:W-:Y:S02]  /*0720*/  FSEL R24, R24, R19, !P0 ;  /* 0x0000001318187208 */ /* 0x000fe40004000000 */
[----:B------:R-:W-:-:S09]  /*0730*/  SEL R25, R3, RZ, !P0 ;  /* 0x000000ff03197207 */ /* 0x000fd20004000000 */
.L_x_20:
[----:B------:R-:W-:Y:S01]  /*0740*/  BSSY.RECONVERGENT B0, `(.L_x_10) ;  /* 0x000002d000007945 */ /* 0x000fe20003800200 */
[----:B------:R-:W-:Y:S02]  /*0750*/  IMAD.MOV.U32 R0, RZ, RZ, R25 ;  /* 0x000000ffff007224 */ /* 0x000fe400078e0019 */
[----:B------:R-:W-:Y:S01]  /*0760*/  IMAD.MOV.U32 R28, RZ, RZ, R24 ;  /* 0x000000ffff1c7224 */ /* 0x000fe200078e0018 */
[----:B------:R-:W-:Y:S06]  /*0770*/  @P2 BRA `(.L_x_11) ;  /* 0x0000000000a42947 */ /* 0x000fec0003800000 */
[----:B------:R-:W-:Y:S01]  /*0780*/  MOV R27, RZ ;  /* 0x000000ff001b7202 */ /* 0x000fe20000000f00 */
[----:B------:R-:W-:Y:S01]  /*0790*/  IMAD.MOV.U32 R0, RZ, RZ, R1 ;  /* 0x000000ffff007224 */ /* 0x000fe200078e0001 */
[----:B------:R-:W0:Y:S01]  /*07a0*/  LDCU.64 UR10, c[0x4][URZ] ;  /* 0x01000000ff0a77ac */ /* 0x000e220008000a00 */
[----:B------:R-:W-:Y:S01]  /*07b0*/  UMOV UR6, URZ ;  /* 0x000000ff00067c82 */ /* 0x000fe20008000000 */
[----:B------:R-:W-:-:S05]  /*07c0*/  UMOV UR5, URZ ;  /* 0x000000ff00057c82 */ /* 0x000fca0008000000 */
.L_x_12:
[----:B0-----:R-:W-:Y:S01]  /*07d0*/  MOV R19, UR11 ;  /* 0x0000000b00137c02 */ /* 0x001fe20008000f00 */
[----:B------:R-:W-:-:S05]  /*07e0*/  IMAD.U32 R18, RZ, RZ, UR10 ;  /* 0x0000000aff127e24 */ /* 0x000fca000f8e00ff */
[----:B------:R-:W2:Y:S01]  /*07f0*/  LDG.E.CONSTANT R19, desc[UR8][R18.64] ;  /* 0x0000000812137981 */ /* 0x000ea2000c1e9900 */
[----:B------:R-:W-:Y:S02]  /*0800*/  UIADD3 UR10, UP0, UPT, UR10, 0x4, URZ ;  /* 0x000000040a0a7890 */ /* 0x000fe4000ff1e0ff */
[----:B------:R-:W-:Y:S02]  /*0810*/  UIADD3 UR5, UPT, UPT, UR5, 0x1, URZ ;  /* 0x0000000105057890 */ /* 0x000fe4000fffe0ff */
[----:B------:R-:W-:Y:S02]  /*0820*/  UIADD3.X UR11, UPT, UPT, URZ, UR11, URZ, UP0, !UPT ;  /* 0x0000000bff0b7290 */ /* 0x000fe400087fe4ff */
[----:B------:R-:W-:Y:S01]  /*0830*/  UISETP.NE.AND UP0, UPT, UR5, 0x6, UPT ;  /* 0x000000060500788c */ /* 0x000fe2000bf05270 */
[----:B--2---:R-:W-:-:S03]  /*0840*/  IMAD.WIDE.U32 R22, R19, R12, RZ ;  /* 0x0000000c13167225 */ /* 0x004fc600078e00ff */
[----:B------:R-:W-:-:S04]  /*0850*/  IADD3 R3, P0, PT, R22, R27, RZ ;  /* 0x0000001b16037210 */ /* 0x000fc80007f1e0ff */
[----:B------:R-:W-:Y:S01]  /*0860*/  IADD3.X R27, PT, PT, R23, UR6, RZ, P0, !PT ;  /* 0x00000006171b7c10 */ /* 0x000fe200087fe4ff */
[----:B------:R0:W-:Y:S02]  /*0870*/  STL [R0], R3 ;  /* 0x0000000300007387 */ /* 0x0001e40000100800 */
[----:B0-----:R-:W-:Y:S01]  /*0880*/  VIADD R0, R0, 0x4 ;  /* 0x0000000400007836 */ /* 0x001fe20000000000 */
[----:B-----5:R-:W-:Y:S06]  /*0890*/  BRA.U UP0, `(.L_x_12) ;  /* 0xfffffffd00cc7547 */ /* 0x020fec000b83ffff */
[----:B------:R0:W-:Y:S04]  /*08a0*/  STL [R1+0x18], R27 ;  /* 0x0000181b01007387 */ /* 0x0001e80000100800 */
[----:B------:R-:W2:Y:S04]  /*08b0*/  LDL R3, [R13+0x14] ;  /* 0x000014000d037983 */ /* 0x000ea80000100800 */
[----:B------:R-:W2:Y:S04]  /*08c0*/  LDL R0, [R13+0x18] ;  /* 0x000018000d007983 */ /* 0x000ea80000100800 */
[----:B------:R-:W3:Y:S01]  /*08d0*/  LDL R18, [R13+0x10] ;  /* 0x000010000d127983 */ /* 0x000ee20000100800 */
[----:B------:R-:W-:Y:S01]  /*08e0*/  UMOV UR6, 0x54442d19 ;  /* 0x54442d1900067882 */ /* 0x000fe20000000000 */
[----:B------:R-:W-:Y:S01]  /*08f0*/  UMOV UR7, 0x3bf921fb ;  /* 0x3bf921fb00077882 */ /* 0x000fe20000000000 */
[----:B------:R-:W-:-:S02]  /*0900*/  ISETP.GE.AND P0, PT, R11, RZ, PT ;  /* 0x000000ff0b00720c */ /* 0x000fc40003f06270 */
[-C--:B--2---:R-:W-:Y:S02]  /*0910*/  SHF.L.W.U32.HI R0, R3, R20.reuse, R0 ;  /* 0x0000001403007219 */ /* 0x084fe40000010e00 */
[----:B---3--:R-:W-:-:S04]  /*0920*/  SHF.L.W.U32.HI R3, R18, R20, R3 ;  /* 0x0000001412037219 */ /* 0x008fc80000010e03 */
[C---:B------:R-:W-:Y:S01]  /*0930*/  SHF.L.W.U32.HI R26, R3.reuse, 0x2, R0 ;  /* 0x00000002031a7819 */ /* 0x040fe20000010e00 */
[----:B------:R-:W-:-:S03]  /*0940*/  IMAD.SHL.U32 R3, R3, 0x4, RZ ;  /* 0x0000000403037824 */ /* 0x000fc600078e00ff */
[----:B------:R-:W-:Y:S02]  /*0950*/  SHF.R.S32.HI R19, RZ, 0x1f, R26 ;  /* 0x0000001fff137819 */ /* 0x000fe4000001141a */
[----:B0-----:R-:W-:Y:S02]  /*0960*/  LOP3.LUT R27, R26, R11, RZ, 0x3c, !PT ;  /* 0x0000000b1a1b7212 */ /* 0x001fe400078e3cff */
[C---:B------:R-:W-:Y:S02]  /*0970*/  LOP3.LUT R18, R19.reuse, R3, RZ, 0x3c, !PT ;  /* 0x0000000313127212 */ /* 0x040fe400078e3cff */
[----:B------:R-:W-:Y:S02]  /*0980*/  LOP3.LUT R19, R19, R26, RZ, 0x3c, !PT ;  /* 0x0000001a13137212 */ /* 0x000fe400078e3cff */
[----:B------:R-:W-:Y:S02]  /*0990*/  SHF.R.U32.HI R3, RZ, 0x1e, R0 ;  /* 0x0000001eff037819 */ /* 0x000fe40000011600 */
[----:B------:R-:W-:-:S02]  /*09a0*/  ISETP.GE.AND P1, PT, R27, RZ, PT ;  /* 0x000000ff1b00720c */ /* 0x000fc40003f26270 */
[----:B------:R-:W0:Y:S01]  /*09b0*/  I2F.F64.S64 R18, R18 ;  /* 0x0000001200127312 */ /* 0x000e220000301c00 */
[----:B------:R-:W-:-:S04]  /*09c0*/  LEA.HI R0, R26, R3, RZ, 0x1 ;  /* 0x000000031a007211 */ /* 0x000fc800078f08ff */
[----:B------:R-:W-:Y:S01]  /*09d0*/  @!P0 IADD3 R0, PT, PT, -R0, RZ, RZ ;  /* 0x000000ff00008210 */ /* 0x000fe20007ffe1ff */
[----:B0-----:R-:W-:-:S10]  /*09e0*/  DMUL R22, R18, UR6 ;  /* 0x0000000612167c28 */ /* 0x001fd40008000000 */
[----:B------:R-:W0:Y:S02]  /*09f0*/  F2F.F32.F64 R22, R22 ;  /* 0x0000001600167310 */ /* 0x000e240000301000 */
[----:B0-----:R-:W-:-:S07]  /*0a00*/  FSEL R28, -R22, R22, !P1 ;  /* 0x00000016161c7208 */ /* 0x001fce0004800100 */
.L_x_11:
[----:B------:R-:W-:Y:S05]  /*0a10*/  BSYNC.RECONVERGENT B0 ;  /* 0x0000000000007941 */ /* 0x000fea0003800200 */
.L_x_10:
[----:B------:R-:W-:Y:S02]  /*0a20*/  IMAD.MOV.U32 R3, RZ, RZ, 0x37cbac00 ;  /* 0x37cbac00ff037424 */ /* 0x000fe400078e00ff */
[----:B------:R-:W-:Y:S01]  /*0a30*/  FMUL R18, R28, R28 ;  /* 0x0000001c1c127220 */ /* 0x000fe20000400000 */
[C---:B------:R-:W-:Y:S01]  /*0a40*/  LOP3.LUT R22, R0.reuse, 0x1, RZ, 0xc0, !PT ;  /* 0x0000000100167812 */ /* 0x040fe200078ec0ff */
[----:B------:R-:W-:Y:S01]  /*0a50*/  IMAD.MOV.U32 R26, RZ, RZ, 0x3c0885e4 ;  /* 0x3c0885e4ff1a7424 */ /* 0x000fe200078e00ff */
[----:B------:R-:W-:Y:S01]  /*0a60*/  IADD3 R0, PT, PT, R0, 0x1, RZ ;  /* 0x0000000100007810 */ /* 0x000fe20007ffe0ff */
[----:B------:R-:W-:Y:S01]  /*0a70*/  FFMA R19, R18, R3, -0.0013887860113754868507 ;  /* 0xbab607ed12137423 */ /* 0x000fe20000000003 */
[----:B------:R-:W-:Y:S01]  /*0a80*/  ISETP.NE.U32.AND P0, PT, R22, 0x1, PT ;  /* 0x000000011600780c */ /* 0x000fe20003f05070 */
[----:B------:R-:W-:Y:S01]  /*0a90*/  IMAD.MOV.U32 R27, RZ, RZ, 0x3e2aaaa8 ;  /* 0x3e2aaaa8ff1b7424 */ /* 0x000fe200078e00ff */
[----:B------:R-:W-:Y:S01]  /*0aa0*/  LOP3.LUT P1, RZ, R0, 0x2, RZ, 0xc0, !PT ;  /* 0x0000000200ff7812 */ /* 0x000fe2000782c0ff */
[----:B------:R-:W-:Y:S01]  /*0ab0*/  BSSY.RECONVERGENT B0, `(.L_x_13) ;  /* 0x0000033000007945 */ /* 0x000fe20003800200 */
[----:B------:R-:W-:Y:S01]  /*0ac0*/  FSEL R19, R19, -0.00019574658654164522886, P0 ;  /* 0xb94d415313137808 */ /* 0x000fe20000000000 */
[----:B------:R-:W-:Y:S01]  /*0ad0*/  IMAD.MOV.U32 R30, RZ, RZ, R25 ;  /* 0x000000ffff1e7224 */ /* 0x000fe200078e0019 */
[----:B------:R-:W-:-:S02]  /*0ae0*/  FSEL R23, R26, 0.041666727513074874878, !P0 ;  /* 0x3d2aaabb1a177808 */ /* 0x000fc40004000000 */
[----:B------:R-:W-:Y:S02]  /*0af0*/  FSEL R0, R28, 1, !P0 ;  /* 0x3f8000001c007808 */ /* 0x000fe40004000000 */
[----:B------:R-:W-:Y:S01]  /*0b00*/  FSEL R22, -R27, -0.4999999701976776123, !P0 ;  /* 0xbeffffff1b167808 */ /* 0x000fe20004000100 */
[C---:B------:R-:W-:Y:S02]  /*0b10*/  FFMA R23, R18.reuse, R19, R23 ;  /* 0x0000001312177223 */ /* 0x040fe40000000017 */
[C---:B------:R-:W-:Y:S02]  /*0b20*/  FFMA R19, R18.reuse, R0, RZ ;  /* 0x0000000012137223 */ /* 0x040fe400000000ff */
[----:B------:R-:W-:-:S04]  /*0b30*/  FFMA R22, R18, R23, R22 ;  /* 0x0000001712167223 */ /* 0x000fc80000000016 */
[----:B------:R-:W-:Y:S01]  /*0b40*/  FFMA R19, R19, R22, R0 ;  /* 0x0000001613137223 */ /* 0x000fe20000000000 */
[----:B------:R-:W-:-:S03]  /*0b50*/  MOV R0, R24 ;  /* 0x0000001800007202 */ /* 0x000fc60000000f00 */
[----:B------:R-:W-:-:S04]  /*0b60*/  @P1 FADD R19, RZ, -R19 ;  /* 0x80000013ff131221 */ /* 0x000fc80000000000 */
[----:B------:R-:W-:Y:S01]  /*0b70*/  FFMA R28, R19, R21, R4 ;  /* 0x00000015131c7223 */ /* 0x000fe20000000004 */
[----:B------:R-:W-:Y:S06]  /*0b80*/  @P2 BRA `(.L_x_14) ;  /* 0x0000000000942947 */ /* 0x000fec0003800000 */
[----:B------:R-:W-:Y:S01]  /*0b90*/  IMAD.MOV.U32 R29, RZ, RZ, RZ ;  /* 0x000000ffff1d7224 */ /* 0x000fe200078e00ff */
[----:B------:R-:W-:Y:S01]  /*0ba0*/  UMOV UR5, URZ ;  /* 0x000000ff00057c82 */ /* 0x000fe20008000000 */
[----:B------:R-:W-:-:S07]  /*0bb0*/  IMAD.MOV.U32 R0, RZ, RZ, RZ ;  /* 0x000000ffff007224 */ /* 0x000fce00078e00ff */
.L_x_15:
[----:B0-----:R-:W0:Y:S02]  /*0bc0*/  LDC.64 R18, c[0x4][RZ] ;  /* 0x01000000ff127b82 */ /* 0x001e240000000a00 */
[----:B0-----:R-:W-:-:S05]  /*0bd0*/  IMAD.WIDE.U32 R22, R0, 0x4, R18 ;  /* 0x0000000400167825 */ /* 0x001fca00078e0012 */
[----:B------:R-:W2:Y:S01]  /*0be0*/  LDG.E.CONSTANT R19, desc[UR8][R22.64] ;  /* 0x0000000816137981 */ /* 0x000ea2000c1e9900 */
[C---:B------:R-:W-:Y:S01]  /*0bf0*/  LEA R30, R0.reuse, R1, 0x2 ;  /* 0x00000001001e7211 */ /* 0x040fe200078e10ff */
[----:B------:R-:W-:-:S05]  /*0c00*/  VIADD R0, R0, 0x1 ;  /* 0x0000000100007836 */ /* 0x000fca0000000000 */
[----:B------:R-:W-:Y:S01]  /*0c10*/  ISETP.NE.AND P0, PT, R0, 0x6, PT ;  /* 0x000000060000780c */ /* 0x000fe20003f05270 */
[----:B--2---:R-:W-:-:S03]  /*0c20*/  IMAD.WIDE.U32 R18, R19, R12, RZ ;  /* 0x0000000c13127225 */ /* 0x004fc600078e00ff */
[----:B------:R-:W-:-:S04]  /*0c30*/  IADD3 R31, P1, PT, R18, R29, RZ ;  /* 0x0000001d121f7210 */ /* 0x000fc80007f3e0ff */
[----:B------:R-:W-:Y:S01]  /*0c40*/  IADD3.X R29, PT, PT, R19, UR5, RZ, P1, !PT ;  /* 0x00000005131d7c10 */ /* 0x000fe20008ffe4ff */
[----:B------:R0:W-:Y:S04]  /*0c50*/  STL [R30], R31 ;  /* 0x0000001f1e007387 */ /* 0x0001e80000100800 */
[----:B-----5:R-:W-:Y:S05]  /*0c60*/  @P0 BRA `(.L_x_15) ;  /* 0xfffffffc00d40947 */ /* 0x020fea000383ffff */
        /* <DEDUP_REMOVED lines=8> */
[----:B---3--:R-:W-:Y:S02]  /*0cf0*/  SHF.L.W.U32.HI R19, R18, R20, R19 ;  /* 0x0000001412137219 */ /* 0x008fe40000010e13 */
[--C-:B-1----:R-:W-:Y:S02]  /*0d00*/  SHF.R.U32.HI R29, RZ, 0x1e, R0.reuse ;  /* 0x0000001eff1d7819 */ /* 0x102fe40000011600 */
[C---:B0-----:R-:W-:Y:S01]  /*0d10*/  SHF.L.W.U32.HI R30, R19.reuse, 0x2, R0 ;  /* 0x00000002131e7819 */ /* 0x041fe20000010e00 */
[----:B------:R-:W-:-:S03]  /*0d20*/  IMAD.SHL.U32 R19, R19, 0x4, RZ ;  /* 0x0000000413137824 */ /* 0x000fc600078e00ff */
[----:B------:R-:W-:Y:S02]  /*0d30*/  SHF.R.S32.HI R22, RZ, 0x1f, R30 ;  /* 0x0000001fff167819 */ /* 0x000fe4000001141e */
[----:B------:R-:W-:Y:S02]  /*0d40*/  LOP3.LUT R31, R30, R11, RZ, 0x3c, !PT ;  /* 0x0000000b1e1f7212 */ /* 0x000fe400078e3cff */
[C---:B------:R-:W-:Y:S02]  /*0d50*/  LOP3.LUT R18, R22.reuse, R19, RZ, 0x3c, !PT ;  /* 0x0000001316127212 */ /* 0x040fe400078e3cff */
[----:B------:R-:W-:Y:S02]  /*0d60*/  LOP3.LUT R19, R22, R30, RZ, 0x3c, !PT ;  /* 0x0000001e16137212 */ /* 0x000fe400078e3cff */
[----:B------:R-:W-:Y:S02]  /*0d70*/  ISETP.GE.AND P0, PT, R31, RZ, PT ;  /* 0x000000ff1f00720c */ /* 0x000fe40003f06270 */
[----:B------:R-:W-:-:S02]  /*0d80*/  LEA.HI R30, R30, R29, RZ, 0x1 ;  /* 0x0000001d1e1e7211 */ /* 0x000fc400078f08ff */
[----:B------:R-:W0:Y:S02]  /*0d90*/  I2F.F64.S64 R18, R18 ;  /* 0x0000001200127312 */ /* 0x000e240000301c00 */
[----:B------:R-:W-:Y:S01]  /*0da0*/  @!P1 IADD3 R30, PT, PT, -R30, RZ, RZ ;  /* 0x000000ff1e1e9210 */ /* 0x000fe20007ffe1ff */
[----:B0-----:R-:W-:-:S10]  /*0db0*/  DMUL R22, R18, UR6 ;  /* 0x0000000612167c28 */ /* 0x001fd40008000000 */
[----:B------:R-:W0:Y:S02]  /*0dc0*/  F2F.F32.F64 R22, R22 ;  /* 0x0000001600167310 */ /* 0x000e240000301000 */
[----:B0-----:R-:W-:-:S07]  /*0dd0*/  FSEL R0, -R22, R22, !P0 ;  /* 0x0000001616007208 */ /* 0x001fce0004000100 */
.L_x_14:
[----:B------:R-:W-:Y:S05]  /*0de0*/  BSYNC.RECONVERGENT B0 ;  /* 0x0000000000007941 */ /* 0x000fea0003800200 */
.L_x_13:
[----:B------:R-:W0:Y:S01]  /*0df0*/  MUFU.RCP R23, R2 ;  /* 0x0000000200177308 */ /* 0x000e220000001000 */
[----:B------:R-:W-:Y:S01]  /*0e00*/  FMUL R19, R0, R0 ;  /* 0x0000000000137220 */ /* 0x000fe20000400000 */
[C---:B------:R-:W-:Y:S01]  /*0e10*/  LOP3.LUT R18, R30.reuse, 0x1, RZ, 0xc0, !PT ;  /* 0x000000011e127812 */ /* 0x040fe200078ec0ff */
[----:B------:R-:W-:Y:S01]  /*0e20*/  BSSY.RECONVERGENT B3, `(.L_x_16) ;  /* 0x000001b000037945 */ /* 0x000fe20003800200 */
[----:B------:R-:W-:Y:S01]  /*0e30*/  LOP3.LUT P1, RZ, R30, 0x2, RZ, 0xc0, !PT ;  /* 0x000000021eff7812 */ /* 0x000fe2000782c0ff */
[----:B------:R-:W-:Y:S01]  /*0e40*/  FFMA R3, R19, R3, -0.0013887860113754868507 ;  /* 0xbab607ed13037423 */ /* 0x000fe20000000003 */
[----:B------:R-:W-:-:S04]  /*0e50*/  ISETP.NE.U32.AND P0, PT, R18, 0x1, PT ;  /* 0x000000011200780c */ /* 0x000fc80003f05070 */
[----:B------:R-:W-:Y:S02]  /*0e60*/  FSEL R26, R26, 0.041666727513074874878, P0 ;  /* 0x3d2aaabb1a1a7808 */ /* 0x000fe40000000000 */
[----:B------:R-:W-:Y:S02]  /*0e70*/  FSEL R18, R3, -0.00019574658654164522886, !P0 ;  /* 0xb94d415303127808 */ /* 0x000fe40004000000 */
[----:B------:R-:W-:Y:S02]  /*0e80*/  FSEL R22, -R27, -0.4999999701976776123, P0 ;  /* 0xbeffffff1b167808 */ /* 0x000fe40000000100 */
[----:B------:R-:W-:Y:S01]  /*0e90*/  FSEL R0, R0, 1, P0 ;  /* 0x3f80000000007808 */ /* 0x000fe20000000000 */
[----:B0-----:R-:W-:Y:S01]  /*0ea0*/  FFMA R32, -R2, R23, 1 ;  /* 0x3f80000002207423 */ /* 0x001fe20000000117 */
[----:B------:R-:W-:-:S03]  /*0eb0*/  FFMA R26, R19, R18, R26 ;  /* 0x00000012131a7223 */ /* 0x000fc6000000001a */
[----:B------:R-:W-:Y:S01]  /*0ec0*/  FFMA R18, R23, R32, R23 ;  /* 0x0000002017127223 */ /* 0x000fe20000000017 */
[----:B------:R-:W-:Y:S01]  /*0ed0*/  FADD R23, R28, 0.5 ;  /* 0x3f0000001c177421 */ /* 0x000fe20000000000 */
[C---:B------:R-:W-:Y:S01]  /*0ee0*/  FFMA R22, R19.reuse, R26, R22 ;  /* 0x0000001a13167223 */ /* 0x040fe20000000016 */
[----:B------:R-:W-:Y:S02]  /*0ef0*/  FFMA R19, R19, R0, RZ ;  /* 0x0000000013137223 */ /* 0x000fe400000000ff */
[----:B------:R-:W0:Y:S01]  /*0f00*/  FCHK P0, R23, R2 ;  /* 0x0000000217007302 */ /* 0x000e220000000000 */
[----:B------:R-:W-:Y:S01]  /*0f10*/  FFMA R3, R18, R23, RZ ;  /* 0x0000001712037223 */ /* 0x000fe200000000ff */
[----:B------:R-:W-:-:S03]  /*0f20*/  FFMA R19, R19, R22, R0 ;  /* 0x0000001613137223 */ /* 0x000fc60000000000 */
[----:B------:R-:W-:Y:S01]  /*0f30*/  FFMA R0, -R2, R3, R23 ;  /* 0x0000000302007223 */ /* 0x000fe20000000117 */
[----:B------:R-:W-:-:S03]  /*0f40*/  @P1 FADD R19, RZ, -R19 ;  /* 0x80000013ff131221 */ /* 0x000fc60000000000 */
[----:B------:R-:W-:Y:S01]  /*0f50*/  FFMA R18, R18, R0, R3 ;  /* 0x0000000012127223 */ /* 0x000fe20000000003 */
[----:B------:R-:W-:Y:S01]  /*0f60*/  FFMA R29, R19, R21, R6 ;  /* 0x00000015131d7223 */ /* 0x000fe20000000006 */
[----:B0-----:R-:W-:Y:S06]  /*0f70*/  @!P0 BRA `(.L_x_17) ;  /* 0x0000000000148947 */ /* 0x001fec0003800000 */
[----:B------:R-:W-:Y:S01]  /*0f80*/  IMAD.MOV.U32 R0, RZ, RZ, R23 ;  /* 0x000000ffff007224 */ /* 0x000fe200078e0017 */
[----:B------:R-:W-:Y:S01]  /*0f90*/  MOV R22, 0xfc0 ;  /* 0x00000fc000167802 */ /* 0x000fe20000000f00 */
[----:B------:R-:W-:-:S07]  /*0fa0*/  IMAD.MOV.U32 R3, RZ, RZ, R2 ;  /* 0x000000ffff037224 */ /* 0x000fce00078e0002 */
[----:B-----5:R-:W-:Y:S05]  /*0fb0*/  CALL.REL.NOINC `($__internal_0_$__cuda_sm3x_div_rn_noftz_f32_slowpath) ;  /* 0x0000001000407944 */ /* 0x020fea0003c00000 */
[----:B------:R-:W-:-:S07]  /*0fc0*/  MOV R18, R19 ;  /* 0x0000001300127202 */ /* 0x000fce0000000f00 */
.L_x_17:
[----:B------:R-:W-:Y:S05]  /*0fd0*/  BSYNC.RECONVERGENT B3 ;  /* 0x0000000000037941 */ /* 0x000fea0003800200 */
.L_x_16:
[----:B------:R-:W0:Y:S01]  /*0fe0*/  MUFU.RCP R0, R5 ;  /* 0x0000000500007308 */ /* 0x000e220000001000 */
[----:B------:R-:W-:Y:S01]  /*0ff0*/  FADD R22, R29, 0.5 ;  /* 0x3f0000001d167421 */ /* 0x000fe20000000000 */
[----:B------:R-:W-:Y:S06]  /*1000*/  BSSY.RECONVERGENT B3, `(.L_x_18) ;  /* 0x000000c000037945 */ /* 0x000fec0003800200 */
        /* <DEDUP_REMOVED lines=8> */
[----:B------:R-:W-:Y:S01]  /*1090*/  MOV R22, 0x10c0 ;  /* 0x000010c000167802 */ /* 0x000fe20000000f00 */
[----:B------:R-:W-:-:S07]  /*10a0*/  IMAD.MOV.U32 R3, RZ, RZ, R5 ;  /* 0x000000ffff037224 */ /* 0x000fce00078e0005 */
[----:B-----5:R-:W-:Y:S05]  /*10b0*/  CALL.REL.NOINC `($__internal_0_$__cuda_sm3x_div_rn_noftz_f32_slowpath) ;  /* 0x0000001000007944 */ /* 0x020fea0003c00000 */
.L_x_19:
[----:B------:R-:W-:Y:S05]  /*10c0*/  BSYNC.RECONVERGENT B3 ;  /* 0x0000000000037941 */ /* 0x000fea0003800200 */
.L_x_18:
[----:B------:R-:W0:Y:S01]  /*10d0*/  LDCU UR6, c[0x0][0x388] ;  /* 0x00007100ff0677ac */ /* 0x000e220008000800 */
[----:B------:R-:W-:Y:S01]  /*10e0*/  HFMA2 R22, -RZ, RZ, -3, 0 ;  /* 0xc2000000ff167431 */ /* 0x000fe200000001ff */
[----:B------:R-:W-:-:S05]  /*10f0*/  UMOV UR7, URZ ;  /* 0x000000ff00077c82 */ /* 0x000fca0008000000 */
[----:B0-----:R-:W5:Y:S01]  /*1100*/  TEX.LL R22, R18, R18, R22, UR6, 2D ;  /* 0x28ff061612127f60 */ /* 0x001f6200089e0f16 */
[----:B------:R-:W-:Y:S01]  /*1110*/  FADD R21, R21, 1 ;  /* 0x3f80000015157421 */ /* 0x000fe20000000000 */
[----:B------:R-:W-:-:S04]  /*1120*/  FADD R7, R7, 1 ;  /* 0x3f80000007077421 */ /* 0x000fc80000000000 */
[----:B------:R-:W-:Y:S01]  /*1130*/  FSETP.GTU.AND P0, PT, R21, R9, PT ;  /* 0x000000091500720b */ /* 0x000fe20003f0c000 */
[----:B-----5:R-:W-:Y:S01]  /*1140*/  FADD R16, R18, R16 ;  /* 0x0000001012107221 */ /* 0x020fe20000000000 */
[----:B------:R-:W-:Y:S01]  /*1150*/  FADD R17, R19, R17 ;  /* 0x0000001113117221 */ /* 0x000fe20000000000 */
[----:B------:R-:W-:Y:S01]  /*1160*/  FADD R14, R22, R14 ;  /* 0x0000000e160e7221 */ /* 0x000fe20000000000 */
[----:B------:R-:W-:-:S09]  /*1170*/  FADD R15, R23, R15 ;  /* 0x0000000f170f7221 */ /* 0x000fd20000000000 */
[----:B------:R-:W-:Y:S05]  /*1180*/  @!P0 BRA `(.L_x_20) ;  /* 0xfffffff4006c8947 */ /* 0x000fea000383ffff */
[----:B------:R-:W-:Y:S05]  /*1190*/  BRA `(.L_x_7) ;  /* 0x0000000800807947 */ /* 0x000fea0003800000 */
.L_x_9:
[----:B------:R-:W-:Y:S01]  /*11a0*/  FSETP.GE.AND P0, PT, |R11|, 105615, PT ;  /* 0x47ce47800b00780b */ /* 0x000fe20003f06200 */
[----:B------:R-:W-:-:S03]  /*11b0*/  IMAD.MOV.U32 R21, RZ, RZ, 0x3f800000 ;  /* 0x3f800000ff157424 */ /* 0x000fc600078e00ff */
[----:B------:R-:W-:Y:S02]  /*11c0*/  FSEL R20, R24, R19, !P0 ;  /* 0x0000001318147208 */ /* 0x000fe40004000000 */
[----:B------:R-:W-:Y:S02]  /*11d0*/  FSETP.EQ.OR P2, PT, |R11|, +INF , !P0 ;  /* 0x7f8000000b00780b */ /* 0x000fe40004742600 */
[----:B------:R-:W-:-:S11]  /*11e0*/  SEL R24, R3, RZ, !P0 ;  /* 0x000000ff03187207 */ /* 0x000fd60004000000 */
.L_x_31:
[----:B------:R-:W-:Y:S01]  /*11f0*/  BSSY.RECONVERGENT B0, `(.L_x_21) ;  /* 0x0000026000007945 */ /* 0x000fe20003800200 */
[----:B------:R-:W-:Y:S01]  /*1200*/  IMAD.MOV.U32 R0, RZ, RZ, R24 ;  /* 0x000000ffff007224 */ /* 0x000fe200078e0018 */
[----:B------:R-:W-:Y:S02]  /*1210*/  MOV R3, R20 ;  /* 0x0000001400037202 */ /* 0x000fe40000000f00 */
[----:B------:R-:W-:Y:S05]  /*1220*/  @P2 BRA `(.L_x_22) ;  /* 0x0000000000882947 */ /* 0x000fea0003800000 */
[----:B------:R-:W-:Y:S01]  /*1230*/  IMAD.MOV.U32 R25, RZ, RZ, RZ ;  /* 0x000000ffff197224 */ /* 0x000fe200078e00ff */
[----:B------:R-:W-:Y:S01]  /*1240*/  UMOV UR5, URZ ;  /* 0x000000ff00057c82 */ /* 0x000fe20008000000 */
[----:B------:R-:W-:-:S07]  /*1250*/  IMAD.MOV.U32 R0, RZ, RZ, RZ ;  /* 0x000000ffff007224 */ /* 0x000fce00078e00ff */
.L_x_23:
[----:B0-----:R-:W0:Y:S02]  /*1260*/  LDC.64 R18, c[0x4][RZ] ;  /* 0x01000000ff127b82 */ /* 0x001e240000000a00 */
[----:B0-----:R-:W-:-:S06]  /*1270*/  IMAD.WIDE.U32 R18, R0, 0x4, R18 ;  /* 0x0000000400127825 */ /* 0x001fcc00078e0012 */
        /* <DEDUP_REMOVED lines=11> */
[----:B0-----:R-:W2:Y:S01]  /*1330*/  LDL R3, [R13+0x18] ;  /* 0x000018000d037983 */ /* 0x001ea20000100800 */
[----:B------:R-:W-:Y:S01]  /*1340*/  UMOV UR6, 0x54442d19 ;  /* 0x54442d1900067882 */ /* 0x000fe20000000000 */
[----:B------:R-:W-:Y:S01]  /*1350*/  UMOV UR7, 0x3bf921fb ;  /* 0x3bf921fb00077882 */ /* 0x000fe20000000000 */
[----:B------:R-:W-:-:S02]  /*1360*/  ISETP.GE.AND P1, PT, R11, RZ, PT ;  /* 0x000000ff0b00720c */ /* 0x000fc40003f26270 */
[C-C-:B--2---:R-:W-:Y:S01]  /*1370*/  SHF.L.W.U32.HI R26, R0.reuse, 0x2, R3.reuse ;  /* 0x00000002001a7819 */ /* 0x144fe20000010e03 */
[----:B------:R-:W-:Y:S01]  /*1380*/  IMAD.SHL.U32 R0, R0, 0x4, RZ ;  /* 0x0000000400007824 */ /* 0x000fe200078e00ff */
[----:B------:R-:W-:Y:S02]  /*1390*/  SHF.R.U32.HI R3, RZ, 0x1e, R3 ;  /* 0x0000001eff037819 */ /* 0x000fe40000011603 */
[----:B------:R-:W-:-:S04]  /*13a0*/  SHF.R.S32.HI R19, RZ, 0x1f, R26 ;  /* 0x0000001fff137819 */ /* 0x000fc8000001141a */
[C---:B------:R-:W-:Y:S02]  /*13b0*/  LOP3.LUT R18, R19.reuse, R0, RZ, 0x3c, !PT ;  /* 0x0000000013127212 */ /* 0x040fe400078e3cff */
[----:B------:R-:W-:Y:S02]  /*13c0*/  LOP3.LUT R19, R19, R26, RZ, 0x3c, !PT ;  /* 0x0000001a13137212 */ /* 0x000fe400078e3cff */
[----:B------:R-:W-:-:S04]  /*13d0*/  LOP3.LUT R0, R26, R11, RZ, 0x3c, !PT ;  /* 0x0000000b1a007212 */ /* 0x000fc800078e3cff */
[----:B------:R-:W0:Y:S01]  /*13e0*/  I2F.F64.S64 R18, R18 ;  /* 0x0000001200127312 */ /* 0x000e220000301c00 */
[----:B------:R-:W-:Y:S02]  /*13f0*/  ISETP.GE.AND P0, PT, R0, RZ, PT ;  /* 0x000000ff0000720c */ /* 0x000fe40003f06270 */
[----:B------:R-:W-:-:S04]  /*1400*/  LEA.HI R0, R26, R3, RZ, 0x1 ;  /* 0x000000031a007211 */ /* 0x000fc800078f08ff */
[----:B------:R-:W-:Y:S01]  /*1410*/  @!P1 IADD3 R0, PT, PT, -R0, RZ, RZ ;  /* 0x000000ff00009210 */ /* 0x000fe20007ffe1ff */
[----:B0-----:R-:W-:-:S10]  /*1420*/  DMUL R22, R18, UR6 ;  /* 0x0000000612167c28 */ /* 0x001fd40008000000 */
[----:B------:R-:W0:Y:S02]  /*1430*/  F2F.F32.F64 R22, R22 ;  /* 0x0000001600167310 */ /* 0x000e240000301000 */
[----:B01----:R-:W-:-:S07]  /*1440*/  FSEL R3, -R22, R22, !P0 ;  /* 0x0000001616037208 */ /* 0x003fce0004000100 */
.L_x_22:
[----:B------:R-:W-:Y:S05]  /*1450*/  BSYNC.RECONVERGENT B0 ;  /* 0x0000000000007941 */ /* 0x000fea0003800200 */
.L_x_21:
        /* <DEDUP_REMOVED lines=26> */
.L_x_26:
        /* <DEDUP_REMOVED lines=23> */
[C---:B------:R-:W-:Y:S02]  /*1770*/  LOP3.LUT R0, R30.reuse, R11, RZ, 0x3c, !PT ;  /* 0x0000000b1e007212 */ /* 0x040fe400078e3cff */
[----:B------:R-:W-:Y:S02]  /*1780*/  LEA.HI R30, R30, R3, RZ, 0x1 ;  /* 0x000000031e1e7211 */ /* 0x000fe400078f08ff */
[----:B------:R-:W0:Y:S01]  /*1790*/  I2F.F64.S64 R18, R18 ;  /* 0x0000001200127312 */ /* 0x000e220000301c00 */
[----:B------:R-:W-:Y:S02]  /*17a0*/  ISETP.GE.AND P0, PT, R0, RZ, PT ;  /* 0x000000ff0000720c */ /* 0x000fe40003f06270 */
[----:B------:R-:W-:Y:S01]  /*17b0*/  @!P1 IADD3 R30, PT, PT, -R30, RZ, RZ ;  /* 0x000000ff1e1e9210 */ /* 0x000fe20007ffe1ff */
[----:B0-----:R-:W-:-:S10]  /*17c0*/  DMUL R22, R18, UR6 ;  /* 0x0000000612167c28 */ /* 0x001fd40008000000 */
[----:B------:R-:W0:Y:S02]  /*17d0*/  F2F.F32.F64 R22, R22 ;  /* 0x0000001600167310 */ /* 0x000e240000301000 */
[----:B01----:R-:W-:-:S07]  /*17e0*/  FSEL R0, -R22, R22, !P0 ;  /* 0x0000001616007208 */ /* 0x003fce0004000100 */
.L_x_25:
[----:B------:R-:W-:Y:S05]  /*17f0*/  BSYNC.RECONVERGENT B0 ;  /* 0x0000000000007941 */ /* 0x000fea0003800200 */
.L_x_24:
[----:B------:R-:W0:Y:S01]  /*1800*/  MUFU.RCP R19, R2 ;  /* 0x0000000200137308 */ /* 0x000e220000001000 */
[----:B------:R-:W-:Y:S01]  /*1810*/  LOP3.LUT R18, R30, 0x1, RZ, 0xc0, !PT ;  /* 0x000000011e127812 */ /* 0x000fe200078ec0ff */
[----:B------:R-:W-:Y:S01]  /*1820*/  FMUL R3, R0, R0 ;  /* 0x0000000000037220 */ /* 0x000fe20000400000 */
[----:B------:R-:W-:Y:S01]  /*1830*/  FADD R23, R28, 0.5 ;  /* 0x3f0000001c177421 */ /* 0x000fe20000000000 */
[----:B------:R-:W-:Y:S01]  /*1840*/  LOP3.LUT P1, RZ, R30, 0x2, RZ, 0xc0, !PT ;  /* 0x000000021eff7812 */ /* 0x000fe2000782c0ff */
[----:B------:R-:W-:Y:S01]  /*1850*/  BSSY.RECONVERGENT B3, `(.L_x_27) ;  /* 0x0000019000037945 */ /* 0x000fe20003800200 */
[----:B------:R-:W-:Y:S01]  /*1860*/  ISETP.NE.U32.AND P0, PT, R18, 0x1, PT ;  /* 0x000000011200780c */ /* 0x000fe20003f05070 */
[----:B------:R-:W-:-:S03]  /*1870*/  FFMA R27, R3, R27, -0.0013887860113754868507 ;  /* 0xbab607ed031b7423 */ /* 0x000fc6000000001b */
[----:B------:R-:W-:Y:S02]  /*1880*/  FSEL R26, R26, 0.041666727513074874878, P0 ;  /* 0x3d2aaabb1a1a7808 */ /* 0x000fe40000000000 */
[----:B------:R-:W-:Y:S02]  /*1890*/  FSEL R18, R27, -0.00019574658654164522886, !P0 ;  /* 0xb94d41531b127808 */ /* 0x000fe40004000000 */
[----:B------:R-:W-:Y:S02]  /*18a0*/  FSEL R22, -R25, -0.4999999701976776123, P0 ;  /* 0xbeffffff19167808 */ /* 0x000fe40000000100 */
[----:B------:R-:W-:Y:S01]  /*18b0*/  FSEL R0, R0, 1, P0 ;  /* 0x3f80000000007808 */ /* 0x000fe20000000000 */
[C---:B------:R-:W-:Y:S01]  /*18c0*/  FFMA R26, R3.reuse, R18, R26 ;  /* 0x00000012031a7223 */ /* 0x040fe2000000001a */
[----:B------:R-:W1:Y:S01]  /*18d0*/  FCHK P0, R23, R2 ;  /* 0x0000000217007302 */ /* 0x000e620000000000 */
[----:B0-----:R-:W-:Y:S02]  /*18e0*/  FFMA R32, -R2, R19, 1 ;  /* 0x3f80000002207423 */ /* 0x001fe40000000113 */
[C---:B------:R-:W-:Y:S01]  /*18f0*/  FFMA R22, R3.reuse, R26, R22 ;  /* 0x0000001a03167223 */ /* 0x040fe20000000016 */
[----:B------:R-:W-:Y:S01]  /*1900*/  FFMA R3, R3, R0, RZ ;  /* 0x0000000003037223 */ /* 0x000fe200000000ff */
[----:B------:R-:W-:-:S03]  /*1910*/  FFMA R18, R19, R32, R19 ;  /* 0x0000002013127223 */ /* 0x000fc60000000013 */
[----:B------:R-:W-:Y:S01]  /*1920*/  FFMA R3, R3, R22, R0 ;  /* 0x0000001603037223 */ /* 0x000fe20000000000 */
[----:B------:R-:W-:-:S03]  /*1930*/  FFMA R19, R18, R23, RZ ;  /* 0x0000001712137223 */ /* 0x000fc600000000ff */
[----:B------:R-:W-:Y:S01]  /*1940*/  @P1 FADD R3, RZ, -R3 ;  /* 0x80000003ff031221 */ /* 0x000fe20000000000 */
[----:B------:R-:W-:-:S03]  /*1950*/  FFMA R0, -R2, R19, R23 ;  /* 0x0000001302007223 */ /* 0x000fc60000000117 */
[----:B------:R-:W-:Y:S01]  /*1960*/  FFMA R25, R3, R21, R6 ;  /* 0x0000001503197223 */ /* 0x000fe20000000006 */
[----:B------:R-:W-:Y:S01]  /*1970*/  FFMA R18, R18, R0, R19 ;  /* 0x0000000012127223 */ /* 0x000fe20000000013 */
[----:B-1----:R-:W-:Y:S06]  /*1980*/  @!P0 BRA `(.L_x_28) ;  /* 0x0000000000148947 */ /* 0x002fec0003800000 */
[----:B------:R-:W-:Y:S01]  /*1990*/  IMAD.MOV.U32 R0, RZ, RZ, R23 ;  /* 0x000000ffff007224 */ /* 0x000fe200078e0017 */
[----:B------:R-:W-:Y:S01]  /*19a0*/  MOV R22, 0x19d0 ;  /* 0x000019d000167802 */ /* 0x000fe20000000f00 */
[----:B------:R-:W-:-:S07]  /*19b0*/  IMAD.MOV.U32 R3, RZ, RZ, R2 ;  /* 0x000000ffff037224 */ /* 0x000fce00078e0002 */
[----:B-----5:R-:W-:Y:S05]  /*19c0*/  CALL.REL.NOINC `($__internal_0_$__cuda_sm3x_div_rn_noftz_f32_slowpath) ;  /* 0x0000000400bc7944 */ /* 0x020fea0003c00000 */
[----:B------:R-:W-:-:S07]  /*19d0*/  MOV R18, R19 ;  /* 0x0000001300127202 */ /* 0x000fce0000000f00 */
.L_x_28:
[----:B------:R-:W-:Y:S05]  /*19e0*/  BSYNC.RECONVERGENT B3 ;  /* 0x0000000000037941 */ /* 0x000fea0003800200 */
.L_x_27:
        /* <DEDUP_REMOVED lines=14> */
.L_x_30:
[----:B------:R-:W-:Y:S05]  /*1ad0*/  BSYNC.RECONVERGENT B3 ;  /* 0x0000000000037941 */ /* 0x000fea0003800200 */
.L_x_29:
        /* <DEDUP_REMOVED lines=12> */
.L_x_7:
[----:B------:R-:W-:Y:S05]  /*1ba0*/  BSYNC.RECONVERGENT B2 ;  /* 0x0000000000027941 */ /* 0x000fea0003800200 */
.L_x_6:
[----:B------:R-:W0:Y:S01]  /*1bb0*/  LDCU UR5, c[0x0][0x3c0] ;  /* 0x00007800ff0577ac */ /* 0x000e220008000800 */
[----:B------:R-:W-:-:S04]  /*1bc0*/  UIADD3 UR4, UPT, UPT, UR4, 0x1, URZ ;  /* 0x0000000104047890 */ /* 0x000fc8000fffe0ff */
[----:B0-----:R-:W-:-:S09]  /*1bd0*/  UISETP.NE.AND UP0, UPT, UR4, UR5, UPT ;  /* 0x000000050400728c */ /* 0x001fd2000bf05270 */
[----:B------:R-:W-:Y:S05]  /*1be0*/  BRA.U UP0, `(.L_x_32) ;  /* 0xffffffe9003c7547 */ /* 0x000fea000b83ffff */
.L_x_5:
[----:B------:R-:W-:Y:S01]  /*1bf0*/  FSETP.GT.AND P0, PT, R7, RZ, PT ;  /* 0x000000ff0700720b */ /* 0x000fe20003f04000 */
[----:B------:R-:W-:-:S12]  /*1c00*/  BSSY.RECONVERGENT B2, `(.L_x_33) ;  /* 0x000003e000027945 */ /* 0x000fd80003800200 */
[----:B------:R-:W-:Y:S05]  /*1c10*/  @!P0 BRA `(.L_x_34) ;  /* 0x0000000000f08947 */ /* 0x000fea0003800000 */
[----:B------:R-:W0:Y:S01]  /*1c20*/  MUFU.RCP R0, R7 ;  /* 0x0000000700007308 */ /* 0x000e220000001000 */
[----:B------:R-:W-:Y:S07]  /*1c30*/  BSSY.RECONVERGENT B3, `(.L_x_35) ;  /* 0x000000c000037945 */ /* 0x000fee0003800200 */
[----:B-----5:R-:W1:Y:S01]  /*1c40*/  FCHK P0, R16, R7 ;  /* 0x0000000710007302 */ /* 0x020e620000000000 */
[----:B0-----:R-:W-:-:S04]  /*1c50*/  FFMA R3, R0, -R7, 1 ;  /* 0x3f80000000037423 */ /* 0x001fc80000000807 */
[----:B------:R-:W-:-:S04]  /*1c60*/  FFMA R3, R0, R3, R0 ;  /* 0x0000000300037223 */ /* 0x000fc80000000000 */
[----:B------:R-:W-:-:S04]  /*1c70*/  FFMA R5, R3, R16, RZ ;  /* 0x0000001003057223 */ /* 0x000fc800000000ff */
[----:B------:R-:W-:-:S04]  /*1c80*/  FFMA R0, R5, -R7, R16 ;  /* 0x8000000705007223 */ /* 0x000fc80000000010 */
[----:B------:R-:W-:Y:S01]  /*1c90*/  FFMA R19, R3, R0, R5 ;  /* 0x0000000003137223 */ /* 0x000fe20000000005 */
[----:B-1----:R-:W-:Y:S06]  /*1ca0*/  @!P0 BRA `(.L_x_36) ;  /* 0x0000000000108947 */ /* 0x002fec0003800000 */
[----:B------:R-:W-:Y:S01]  /*1cb0*/  IMAD.MOV.U32 R0, RZ, RZ, R16 ;  /* 0x000000ffff007224 */ /* 0x000fe200078e0010 */
[----:B------:R-:W-:Y:S02]  /*1cc0*/  MOV R3, R7 ;  /* 0x0000000700037202 */ /* 0x000fe40000000f00 */
[----:B------:R-:W-:-:S07]  /*1cd0*/  MOV R22, 0x1cf0 ;  /* 0x00001cf000167802 */ /* 0x000fce0000000f00 */
[----:B------:R-:W-:Y:S05]  /*1ce0*/  CALL.REL.NOINC `($__internal_0_$__cuda_sm3x_div_rn_noftz_f32_slowpath) ;  /* 0x0000000000f47944 */ /* 0x000fea0003c00000 */
.L_x_36:
[----:B------:R-:W-:Y:S05]  /*1cf0*/  BSYNC.RECONVERGENT B3 ;  /* 0x0000000000037941 */ /* 0x000fea0003800200 */
.L_x_35:
[----:B------:R-:W0:Y:S01]  /*1d00*/  MUFU.RCP R0, R7 ;  /* 0x0000000700007308 */ /* 0x000e220000001000 */
[----:B------:R-:W-:Y:S01]  /*1d10*/  BSSY.RECONVERGENT B3, `(.L_x_37) ;  /* 0x000000d000037945 */ /* 0x000fe20003800200 */
[----:B------:R-:W-:-:S06]  /*1d20*/  IMAD.MOV.U32 R16, RZ, RZ, R19 ;  /* 0x000000ffff107224 */ /* 0x000fcc00078e0013 */
[----:B------:R-:W1:Y:S01]  /*1d30*/  FCHK P0, R17, R7 ;  /* 0x0000000711007302 */ /* 0x000e620000000000 */
[----:B0-----:R-:W-:-:S04]  /*1d40*/  FFMA R3, R0, -R7, 1 ;  /* 0x3f80000000037423 */ /* 0x001fc80000000807 */
[----:B------:R-:W-:-:S04]  /*1d50*/  FFMA R0, R0, R3, R0 ;  /* 0x0000000300007223 */ /* 0x000fc80000000000 */
[----:B------:R-:W-:-:S04]  /*1d60*/  FFMA R2, R0, R17, RZ ;  /* 0x0000001100027223 */ /* 0x000fc800000000ff */
[----:B------:R-:W-:-:S04]  /*1d70*/  FFMA R3, R2, -R7, R17 ;  /* 0x8000000702037223 */ /* 0x000fc80000000011 */
[----:B------:R-:W-:Y:S01]  /*1d80*/  FFMA R19, R0, R3, R2 ;  /* 0x0000000300137223 */ /* 0x000fe20000000002 */
[----:B-1----:R-:W-:Y:S06]  /*1d90*/  @!P0 BRA `(.L_x_38) ;  /* 0x0000000000108947 */ /* 0x002fec0003800000 */
[----:B------:R-:W-:Y:S01]  /*1da0*/  MOV R0, R17 ;  /* 0x0000001100007202 */ /* 0x000fe20000000f00 */
[----:B------:R-:W-:Y:S01]  /*1db0*/  IMAD.MOV.U32 R3, RZ, RZ, R7 ;  /* 0x000000ffff037224 */ /* 0x000fe200078e0007 */
[----:B------:R-:W-:-:S07]  /*1dc0*/  MOV R22, 0x1de0 ;  /* 0x00001de000167802 */ /* 0x000fce0000000f00 */
[----:B------:R-:W-:Y:S05]  /*1dd0*/  CALL.REL.NOINC `($__internal_0_$__cuda_sm3x_div_rn_noftz_f32_slowpath) ;  /* 0x0000000000b87944 */ /* 0x000fea0003c00000 */
.L_x_38:
[----:B------:R-:W-:Y:S05]  /*1de0*/  BSYNC.RECONVERGENT B3 ;  /* 0x0000000000037941 */ /* 0x000fea0003800200 */
.L_x_37:
[----:B------:R-:W0:Y:S01]  /*1df0*/  MUFU.RCP R0, R7 ;  /* 0x0000000700007308 */ /* 0x000e220000001000 */
[----:B------:R-:W-:Y:S01]  /*1e00*/  BSSY.RECONVERGENT B3, `(.L_x_39) ;  /* 0x000000d000037945 */ /* 0x000fe20003800200 */
[----:B------:R-:W-:-:S06]  /*1e10*/  MOV R17, R19 ;  /* 0x0000001300117202 */ /* 0x000fcc0000000f00 */
[----:B------:R-:W1:Y:S01]  /*1e20*/  FCHK P0, R14, R7 ;  /* 0x000000070e007302 */ /* 0x000e620000000000 */
        /* <DEDUP_REMOVED lines=10> */
.L_x_40:
[----:B------:R-:W-:Y:S05]  /*1ed0*/  BSYNC.RECONVERGENT B3 ;  /* 0x0000000000037941 */ /* 0x000fea0003800200 */
.L_x_39:
        /* <DEDUP_REMOVED lines=14> */
.L_x_42:
[----:B------:R-:W-:Y:S05]  /*1fc0*/  BSYNC.RECONVERGENT B3 ;  /* 0x0000000000037941 */ /* 0x000fea0003800200 */
.L_x_41:
[----:B------:R-:W-:-:S07]  /*1fd0*/  MOV R15, R19 ;  /* 0x00000013000f7202 */ /* 0x000fce0000000f00 */
.L_x_34:
[----:B------:R-:W-:Y:S05]  /*1fe0*/  BSYNC.RECONVERGENT B2 ;  /* 0x0000000000027941 */ /* 0x000fea0003800200 */
.L_x_33:
[----:B------:R-:W0:Y:S01]  /*1ff0*/  LDC.64 R2, c[0x0][0x3b0] ;  /* 0x0000ec00ff027b82 */ /* 0x000e220000000a00 */
[----:B------:R-:W1:Y:S01]  /*2000*/  LDCU UR4, c[0x0][0x3b8] ;  /* 0x00007700ff0477ac */ /* 0x000e620008000800 */
[----:B------:R-:W-:-:S06]  /*2010*/  IMAD.SHL.U32 R7, R8, 0x4, RZ ;  /* 0x0000000408077824 */ /* 0x000fcc00078e00ff */
[----:B------:R-:W2:Y:S01]  /*2020*/  LDC R5, c[0x0][0x3c8] ;  /* 0x0000f200ff057b82 */ /* 0x000ea20000000800 */
[----:B-1---5:R-:W-:Y:S01]  /*2030*/  FMUL R17, R17, UR4 ;  /* 0x0000000411117c20 */ /* 0x022fe20008400000 */
[----:B0-----:R-:W-:-:S04]  /*2040*/  IMAD.WIDE R2, R7, 0x4, R2 ;  /* 0x0000000407027825 */ /* 0x001fc800078e0202 */
[----:B------:R-:W-:Y:S01]  /*2050*/  FMUL R7, R14, UR4 ;  /* 0x000000040e077c20 */ /* 0x000fe20008400000 */
[----:B------:R-:W-:Y:S01]  /*2060*/  STG.E desc[UR8][R2.64+0x4], R17 ;  /* 0x0000041102007986 */ /* 0x000fe2000c101908 */
[----:B--2---:R-:W-:-:S03]  /*2070*/  FFMA R5, R16, UR4, R5 ;  /* 0x0000000410057c23 */ /* 0x004fc60008000005 */
[----:B------:R-:W-:Y:S04]  /*2080*/  STG.E desc[UR8][R2.64+0x8], R7 ;  /* 0x0000080702007986 */ /* 0x000fe8000c101908 */
[----:B------:R-:W-:Y:S04]  /*2090*/  STG.E desc[UR8][R2.64], R5 ;  /* 0x0000000502007986 */ /* 0x000fe8000c101908 */
[----:B------:R-:W-:Y:S01]  /*20a0*/  STG.E desc[UR8][R2.64+0xc], R15 ;  /* 0x00000c0f02007986 */ /* 0x000fe2000c101908 */
[----:B------:R-:W-:Y:S05]  /*20b0*/  EXIT ;  /* 0x000000000000794d */ /* 0x000fea0003800000 */
        .weak           $__internal_0_$__cuda_sm3x_div_rn_noftz_f32_slowpath
        .type           $__internal_0_$__cuda_sm3x_div_rn_noftz_f32_slowpath,@function
        .size           $__internal_0_$__cuda_sm3x_div_rn_noftz_f32_slowpath,(.L_x_55 - $__internal_0_$__cuda_sm3x_div_rn_noftz_f32_slowpath)
$__internal_0_$__cuda_sm3x_div_rn_noftz_f32_slowpath:
[----:B------:R-:W-:Y:S01]  /*20c0*/  SHF.R.U32.HI R19, RZ, 0x17, R3 ;  /* 0x00000017ff137819 */ /* 0x000fe20000011603 */
[----:B------:R-:W-:Y:S01]  /*20d0*/  BSSY.RECONVERGENT B0, `(.L_x_43) ;  /* 0x0000062000007945 */ /* 0x000fe20003800200 */
[----:B------:R-:W-:Y:S02]  /*20e0*/  SHF.R.U32.HI R26, RZ, 0x17, R0 ;  /* 0x00000017ff1a7819 */ /* 0x000fe40000011600 */
[----:B------:R-:W-:Y:S02]  /*20f0*/  LOP3.LUT R19, R19, 0xff, RZ, 0xc0, !PT ;  /* 0x000000ff13137812 */ /* 0x000fe400078ec0ff */
[----:B------:R-:W-:Y:S02]  /*2100*/  LOP3.LUT R26, R26, 0xff, RZ, 0xc0, !PT ;  /* 0x000000ff1a1a7812 */ /* 0x000fe400078ec0ff */
[----:B------:R-:W-:-:S03]  /*2110*/  IADD3 R27, PT, PT, R19, -0x1, RZ ;  /* 0xffffffff131b7810 */ /* 0x000fc60007ffe0ff */
[----:B------:R-:W-:Y:S01]  /*2120*/  VIADD R28, R26, 0xffffffff ;  /* 0xffffffff1a1c7836 */ /* 0x000fe20000000000 */
[----:B------:R-:W-:-:S04]  /*2130*/  ISETP.GT.U32.AND P0, PT, R27, 0xfd, PT ;  /* 0x000000fd1b00780c */ /* 0x000fc80003f04070 */
[----:B------:R-:W-:-:S13]  /*2140*/  ISETP.GT.U32.OR P0, PT, R28, 0xfd, P0 ;  /* 0x000000fd1c00780c */ /* 0x000fda0000704470 */
[----:B------:R-:W-:Y:S01]  /*2150*/  @!P0 MOV R23, RZ ;  /* 0x000000ff00178202 */ /* 0x000fe20000000f00 */
[----:B------:R-:W-:Y:S06]  /*2160*/  @!P0 BRA `(.L_x_44) ;  /* 0x00000000005c8947 */ /* 0x000fec0003800000 */
[----:B------:R-:W-:Y:S02]  /*2170*/  FSETP.GTU.FTZ.AND P0, PT, |R0|, +INF , PT ;  /* 0x7f8000000000780b */ /* 0x000fe40003f1c200 */
[----:B------:R-:W-:-:S04]  /*2180*/  FSETP.GTU.FTZ.AND P1, PT, |R3|, +INF , PT ;  /* 0x7f8000000300780b */ /* 0x000fc80003f3c200 */
[----:B------:R-:W-:-:S13]  /*2190*/  PLOP3.LUT P0, PT, P0, P1, PT, 0xf8, 0x8f ;  /* 0x00000000008f781c */ /* 0x000fda0000703f70 */
[----:B------:R-:W-:Y:S05]  /*21a0*/  @P0 BRA `(.L_x_45) ;  /* 0x00000004004c0947 */ /* 0x000fea0003800000 */
[----:B------:R-:W-:-:S13]  /*21b0*/  LOP3.LUT P0, RZ, R3, 0x7fffffff, R0, 0xc8, !PT ;  /* 0x7fffffff03ff7812 */ /* 0x000fda000780c800 */
[----:B------:R-:W-:Y:S05]  /*21c0*/  @!P0 BRA `(.L_x_46) ;  /* 0x00000004003c8947 */ /* 0x000fea0003800000 */
[C---:B------:R-:W-:Y:S02]  /*21d0*/  FSETP.NEU.FTZ.AND P3, PT, |R0|.reuse, +INF , PT ;  /* 0x7f8000000000780b */ /* 0x040fe40003f7d200 */
[----:B------:R-:W-:Y:S02]  /*21e0*/  FSETP.NEU.FTZ.AND P1, PT, |R3|, +INF , PT ;  /* 0x7f8000000300780b */ /* 0x000fe40003f3d200 */
[----:B------:R-:W-:-:S11]  /*21f0*/  FSETP.NEU.FTZ.AND P0, PT, |R0|, +INF , PT ;  /* 0x7f8000000000780b */ /* 0x000fd60003f1d200 */
[----:B------:R-:W-:Y:S05]  /*2200*/  @!P1 BRA !P3, `(.L_x_46) ;  /* 0x00000004002c9947 */ /* 0x000fea0005800000 */
[----:B------:R-:W-:-:S04]  /*2210*/  LOP3.LUT P3, RZ, R0, 0x7fffffff, RZ, 0xc0, !PT ;  /* 0x7fffffff00ff7812 */ /* 0x000fc8000786c0ff */
[----:B------:R-:W-:-:S13]  /*2220*/  PLOP3.LUT P1, PT, P1, P3, PT, 0x2f, 0xf2 ;  /* 0x0000000000f2781c */ /* 0x000fda0000f26577 */
[----:B------:R-:W-:Y:S05]  /*2230*/  @P1 BRA `(.L_x_47) ;  /* 0x0000000400181947 */ /* 0x000fea0003800000 */
[----:B------:R-:W-:-:S04]  /*2240*/  LOP3.LUT P1, RZ, R3, 0x7fffffff, RZ, 0xc0, !PT ;  /* 0x7fffffff03ff7812 */ /* 0x000fc8000782c0ff */
[----:B------:R-:W-:-:S13]  /*2250*/  PLOP3.LUT P0, PT, P0, P1, PT, 0x2f, 0xf2 ;  /* 0x0000000000f2781c */ /* 0x000fda0000702577 */
[----:B------:R-:W-:Y:S05]  /*2260*/  @P0 BRA `(.L_x_48) ;  /* 0x0000000400000947 */ /* 0x000fea0003800000 */
[----:B------:R-:W-:Y:S02]  /*2270*/  ISETP.GE.AND P0, PT, R28, RZ, PT ;  /* 0x000000ff1c00720c */ /* 0x000fe40003f06270 */
[----:B------:R-:W-:-:S11]  /*2280*/  ISETP.GE.AND P1, PT, R27, RZ, PT ;  /* 0x000000ff1b00720c */ /* 0x000fd60003f26270 */
[----:B------:R-:W-:Y:S01]  /*2290*/  @P0 IMAD.MOV.U32 R23, RZ, RZ, RZ ;  /* 0x000000ffff170224 */ /* 0x000fe200078e00ff */
[----:B------:R-:W-:Y:S01]  /*22a0*/  @!P0 MOV R23, 0xffffffc0 ;  /* 0xffffffc000178802 */ /* 0x000fe20000000f00 */
[----:B------:R-:W-:Y:S01]  /*22b0*/  @!P0 FFMA R0, R0, 1.84467440737095516160e+19, RZ ;  /* 0x5f80000000008823 */ /* 0x000fe200000000ff */
[----:B------:R-:W-:-:S03]  /*22c0*/  @!P1 FFMA R3, R3, 1.84467440737095516160e+19, RZ ;  /* 0x5f80000003039823 */ /* 0x000fc600000000ff */
[----:B------:R-:W-:-:S07]  /*22d0*/  @!P1 VIADD R23, R23, 0x40 ;  /* 0x0000004017179836 */ /* 0x000fce0000000000 */
.L_x_44:
[----:B------:R-:W-:Y:S01]  /*22e0*/  LEA R28, R19, 0xc0800000, 0x17 ;  /* 0xc0800000131c7811 */ /* 0x000fe200078eb8ff */
[----:B------:R-:W-:Y:S01]  /*22f0*/  VIADD R26, R26, 0xffffff81 ;  /* 0xffffff811a1a7836 */ /* 0x000fe20000000000 */
[----:B------:R-:W-:Y:S02]  /*2300*/  BSSY.RECONVERGENT B1, `(.L_x_49) ;  /* 0x0000035000017945 */ /* 0x000fe40003800200 */
[----:B------:R-:W-:Y:S01]  /*2310*/  IADD3 R31, PT, PT, -R28, R3, RZ ;  /* 0x000000031c1f7210 */ /* 0x000fe20007ffe1ff */
[C---:B------:R-:W-:Y:S01]  /*2320*/  IMAD R0, R26.reuse, -0x800000, R0 ;  /* 0xff8000001a007824 */ /* 0x040fe200078e0200 */
[----:B------:R-:W-:Y:S02]  /*2330*/  IADD3 R26, PT, PT, R26, 0x7f, -R19 ;  /* 0x0000007f1a1a7810 */ /* 0x000fe40007ffe813 */
[----:B------:R-:W0:Y:S01]  /*2340*/  MUFU.RCP R3, R31 ;  /* 0x0000001f00037308 */ /* 0x000e220000001000 */
[----:B------:R-:W-:Y:S01]  /*2350*/  FADD.FTZ R27, -R31, -RZ ;  /* 0x800000ff1f1b7221 */ /* 0x000fe20000010100 */
[----:B------:R-:W-:-:S03]  /*2360*/  IADD3 R23, PT, PT, R26, R23, RZ ;  /* 0x000000171a177210 */ /* 0x000fc60007ffe0ff */
[----:B0-----:R-:W-:-:S04]  /*2370*/  FFMA R28, R3, R27, 1 ;  /* 0x3f800000031c7423 */ /* 0x001fc8000000001b */
[----:B------:R-:W-:-:S04]  /*2380*/  FFMA R3, R3, R28, R3 ;  /* 0x0000001c03037223 */ /* 0x000fc80000000003 */
[----:B------:R-:W-:-:S04]  /*2390*/  FFMA R28, R0, R3, RZ ;  /* 0x00000003001c7223 */ /* 0x000fc800000000ff */
[----:B------:R-:W-:-:S04]  /*23a0*/  FFMA R30, R27, R28, R0 ;  /* 0x0000001c1b1e7223 */ /* 0x000fc80000000000 */
[----:B------:R-:W-:-:S04]  /*23b0*/  FFMA R30, R3, R30, R28 ;  /* 0x0000001e031e7223 */ /* 0x000fc8000000001c */
[----:B------:R-:W-:-:S04]  /*23c0*/  FFMA R27, R27, R30, R0 ;  /* 0x0000001e1b1b7223 */ /* 0x000fc80000000000 */
[----:B------:R-:W-:-:S05]  /*23d0*/  FFMA R0, R3, R27, R30 ;  /* 0x0000001b03007223 */ /* 0x000fca000000001e */
[----:B------:R-:W-:-:S04]  /*23e0*/  SHF.R.U32.HI R19, RZ, 0x17, R0 ;  /* 0x00000017ff137819 */ /* 0x000fc80000011600 */
[----:B------:R-:W-:-:S05]  /*23f0*/  LOP3.LUT R26, R19, 0xff, RZ, 0xc0, !PT ;  /* 0x000000ff131a7812 */ /* 0x000fca00078ec0ff */
[----:B------:R-:W-:-:S05]  /*2400*/  IMAD.IADD R19, R26, 0x1, R23 ;  /* 0x000000011a137824 */ /* 0x000fca00078e0217 */
[----:B------:R-:W-:-:S04]  /*2410*/  IADD3 R26, PT, PT, R19, -0x1, RZ ;  /* 0xffffffff131a7810 */ /* 0x000fc80007ffe0ff */
[----:B------:R-:W-:-:S13]  /*2420*/  ISETP.GE.U32.AND P0, PT, R26, 0xfe, PT ;  /* 0x000000fe1a00780c */ /* 0x000fda0003f06070 */
[----:B------:R-:W-:Y:S05]  /*2430*/  @!P0 BRA `(.L_x_50) ;  /* 0x0000000000808947 */ /* 0x000fea0003800000 */
[----:B------:R-:W-:-:S13]  /*2440*/  ISETP.GT.AND P0, PT, R19, 0xfe, PT ;  /* 0x000000fe1300780c */ /* 0x000fda0003f04270 */
[----:B------:R-:W-:Y:S05]  /*2450*/  @P0 BRA `(.L_x_51) ;  /* 0x00000000006c0947 */ /* 0x000fea0003800000 */
[----:B------:R-:W-:-:S13]  /*2460*/  ISETP.GE.AND P0, PT, R19, 0x1, PT ;  /* 0x000000011300780c */ /* 0x000fda0003f06270 */
[----:B------:R-:W-:Y:S05]  /*2470*/  @P0 BRA `(.L_x_52) ;  /* 0x0000000000740947 */ /* 0x000fea0003800000 */
[----:B------:R-:W-:Y:S02]  /*2480*/  ISETP.GE.AND P0, PT, R19, -0x18, PT ;  /* 0xffffffe81300780c */ /* 0x000fe40003f06270 */
[----:B------:R-:W-:-:S11]  /*2490*/  LOP3.LUT R0, R0, 0x80000000, RZ, 0xc0, !PT ;  /* 0x8000000000007812 */ /* 0x000fd600078ec0ff */
[----:B------:R-:W-:Y:S05]  /*24a0*/  @!P0 BRA `(.L_x_52) ;  /* 0x0000000000688947 */ /* 0x000fea0003800000 */
[CCC-:B------:R-:W-:Y:S01]  /*24b0*/  FFMA.RZ R23, R3.reuse, R27.reuse, R30.reuse ;  /* 0x0000001b03177223 */ /* 0x1c0fe2000000c01e */
[CCC-:B------:R-:W-:Y:S01]  /*24c0*/  FFMA.RP R26, R3.reuse, R27.reuse, R30.reuse ;  /* 0x0000001b031a7223 */ /* 0x1c0fe2000000801e */
[----:B------:R-:W-:Y:S01]  /*24d0*/  FFMA.RM R3, R3, R27, R30 ;  /* 0x0000001b03037223 */ /* 0x000fe2000000401e */
[C---:B------:R-:W-:Y:S01]  /*24e0*/  VIADD R27, R19.reuse, 0x20 ;  /* 0x00000020131b7836 */ /* 0x040fe20000000000 */
[----:B------:R-:W-:Y:S02]  /*24f0*/  ISETP.NE.AND P3, PT, R19, RZ, PT ;  /* 0x000000ff1300720c */ /* 0x000fe40003f65270 */
[----:B------:R-:W-:Y:S02]  /*2500*/  LOP3.LUT R23, R23, 0x7fffff, RZ, 0xc0, !PT ;  /* 0x007fffff17177812 */ /* 0x000fe400078ec0ff */
[----:B------:R-:W-:Y:S02]  /*2510*/  ISETP.NE.AND P1, PT, R19, RZ, PT ;  /* 0x000000ff1300720c */ /* 0x000fe40003f25270 */
[----:B------:R-:W-:-:S02]  /*2520*/  LOP3.LUT R28, R23, 0x800000, RZ, 0xfc, !PT ;  /* 0x00800000171c7812 */ /* 0x000fc400078efcff */
[----:B------:R-:W-:Y:S02]  /*2530*/  IADD3 R19, PT, PT, -R19, RZ, RZ ;  /* 0x000000ff13137210 */ /* 0x000fe40007ffe1ff */
[----:B------:R-:W-:Y:S02]  /*2540*/  SHF.L.U32 R27, R28, R27, RZ ;  /* 0x0000001b1c1b7219 */ /* 0x000fe400000006ff */
[----:B------:R-:W-:Y:S02]  /*2550*/  FSETP.NEU.FTZ.AND P0, PT, R26, R3, PT ;  /* 0x000000031a00720b */ /* 0x000fe40003f1d000 */
[----:B------:R-:W-:Y:S02]  /*2560*/  SEL R19, R19, RZ, P3 ;  /* 0x000000ff13137207 */ /* 0x000fe40001800000 */
[----:B------:R-:W-:Y:S02]  /*2570*/  ISETP.NE.AND P1, PT, R27, RZ, P1 ;  /* 0x000000ff1b00720c */ /* 0x000fe40000f25270 */
[----:B------:R-:W-:-:S02]  /*2580*/  SHF.R.U32.HI R28, RZ, R19, R28 ;  /* 0x00000013ff1c7219 */ /* 0x000fc4000001161c */
[----:B------:R-:W-:Y:S02]  /*2590*/  PLOP3.LUT P0, PT, P0, P1, PT, 0xf8, 0x8f ;  /* 0x00000000008f781c */ /* 0x000fe40000703f70 */
[----:B------:R-:W-:Y:S02]  /*25a0*/  SHF.R.U32.HI R19, RZ, 0x1, R28 ;  /* 0x00000001ff137819 */ /* 0x000fe4000001161c */
[----:B------:R-:W-:-:S04]  /*25b0*/  SEL R26, RZ, 0x1, !P0 ;  /* 0x00000001ff1a7807 */ /* 0x000fc80004000000 */
[----:B------:R-:W-:-:S04]  /*25c0*/  LOP3.LUT R3, R26, 0x1, R19, 0xf8, !PT ;  /* 0x000000011a037812 */ /* 0x000fc800078ef813 */
[----:B------:R-:W-:-:S05]  /*25d0*/  LOP3.LUT R28, R3, R28, RZ, 0xc0, !PT ;  /* 0x0000001c031c7212 */ /* 0x000fca00078ec0ff */
[----:B------:R-:W-:-:S05]  /*25e0*/  IMAD.IADD R19, R19, 0x1, R28 ;  /* 0x0000000113137824 */ /* 0x000fca00078e021c */
[----:B------:R-:W-:Y:S01]  /*25f0*/  LOP3.LUT R0, R19, R0, RZ, 0xfc, !PT ;  /* 0x0000000013007212 */ /* 0x000fe200078efcff */
[----:B------:R-:W-:Y:S06]  /*2600*/  BRA `(.L_x_52) ;  /* 0x0000000000107947 */ /* 0x000fec0003800000 */
.L_x_51:
[----:B------:R-:W-:-:S04]  /*2610*/  LOP3.LUT R0, R0, 0x80000000, RZ, 0xc0, !PT ;  /* 0x8000000000007812 */ /* 0x000fc800078ec0ff */
[----:B------:R-:W-:Y:S01]  /*2620*/  LOP3.LUT R0, R0, 0x7f800000, RZ, 0xfc, !PT ;  /* 0x7f80000000007812 */ /* 0x000fe200078efcff */
[----:B------:R-:W-:Y:S06]  /*2630*/  BRA `(.L_x_52) ;  /* 0x0000000000047947 */ /* 0x000fec0003800000 */
.L_x_50:
[----:B------:R-:W-:-:S07]  /*2640*/  LEA R0, R23, R0, 0x17 ;  /* 0x0000000017007211 */ /* 0x000fce00078eb8ff */
.L_x_52:
[----:B------:R-:W-:Y:S05]  /*2650*/  BSYNC.RECONVERGENT B1 ;  /* 0x0000000000017941 */ /* 0x000fea0003800200 */
.L_x_49:
[----:B------:R-:W-:Y:S05]  /*2660*/  BRA `(.L_x_53) ;  /* 0x0000000000207947 */ /* 0x000fea0003800000 */
.L_x_48:
[----:B------:R-:W-:-:S04]  /*2670*/  LOP3.LUT R0, R3, 0x80000000, R0, 0x48, !PT ;  /* 0x8000000003007812 */ /* 0x000fc800078e4800 */
[----:B------:R-:W-:Y:S01]  /*2680*/  LOP3.LUT R0, R0, 0x7f800000, RZ, 0xfc, !PT ;  /* 0x7f80000000007812 */ /* 0x000fe200078efcff */
[----:B------:R-:W-:Y:S06]  /*2690*/  BRA `(.L_x_53) ;  /* 0x0000000000147947 */ /* 0x000fec0003800000 */
.L_x_47:
[----:B------:R-:W-:Y:S01]  /*26a0*/  LOP3.LUT R0, R3, 0x80000000, R0, 0x48, !PT ;  /* 0x8000000003007812 */ /* 0x000fe200078e4800 */
[----:B------:R-:W-:Y:S06]  /*26b0*/  BRA `(.L_x_53) ;  /* 0x00000000000c7947 */ /* 0x000fec0003800000 */
.L_x_46:
[----:B------:R-:W0:Y:S01]  /*26c0*/  MUFU.RSQ R0, -QNAN ;  /* 0xffc0000000007908 */ /* 0x000e220000001400 */
[----:B------:R-:W-:Y:S05]  /*26d0*/  BRA `(.L_x_53) ;  /* 0x0000000000047947 */ /* 0x000fea0003800000 */
.L_x_45:
[----:B------:R-:W-:-:S07]  /*26e0*/  FADD.FTZ R0, R0, R3 ;  /* 0x0000000300007221 */ /* 0x000fce0000010000 */
.L_x_53:
[----:B------:R-:W-:Y:S05]  /*26f0*/  BSYNC.RECONVERGENT B0 ;  /* 0x0000000000007941 */ /* 0x000fea0003800200 */
.L_x_43:
[----:B------:R-:W-:Y:S02]  /*2700*/  HFMA2 R23, -RZ, RZ, 0, 0 ;  /* 0x00000000ff177431 */ /* 0x000fe400000001ff */
[----:B0-----:R-:W-:Y:S02]  /*2710*/  IMAD.MOV.U32 R19, RZ, RZ, R0 ;  /* 0x000000ffff137224 */ /* 0x001fe400078e0000 */
[----:B------:R-:W-:Y:S05]  /*2720*/  RET.REL.NODEC R22 `(_Z16TestBlurV2KerneliiyybybPfffiff) ;  /* 0xffffffd816347950 */ /* 0x000fea0003c3ffff */
.L_x_54:
[----:B------:R-:W-:-:S00]  /*2730*/  BRA `(.L_x_54) ;  /* 0xfffffffc00fc7947 */ /* 0x000fc0000383ffff */
[----:B------:R-:W-:-:S00]  /*2740*/  NOP ;  /* 0x0000000000007918 */ /* 0x000fc00000000000 */
        /* <DEDUP_REMOVED lines=11> */
.L_x_55:


//--------------------- .nv.global.init           --------------------------
	.section	.nv.global.init,"aw",@progbits
	.align	4
.nv.global.init:
	.type		__cudart_i2opi_f,@object
	.size		__cudart_i2opi_f,(.L_0 - __cudart_i2opi_f)
__cudart_i2opi_f:
        /*0000*/ 	.byte	0x41, 0x90, 0x43, 0x3c, 0x99, 0x95, 0x62, 0xdb, 0xc0, 0xdd, 0x34, 0xf5, 0xd1, 0x57, 0x27, 0xfc
        /*0010*/ 	.byte	0x29, 0x15, 0x44, 0x4e, 0x6e, 0x83, 0xf9, 0xa2
.L_0:


//--------------------- .nv.shared.reserved.0     --------------------------
	.section	.nv.shared.reserved.0,"aw",@nobits
	.weak		__nv_reservedSMEM_offset_0_alias
	.size		__nv_reservedSMEM_offset_0_alias, 0, 64
	.other		__nv_reservedSMEM_offset_0_alias,@"STO_CUDA_RESERVED_SHARED STV_DEFAULT"
__nv_reservedSMEM_offset_0_alias:
	.zero		0
	.zero		64


//--------------------- .nv.constant0._Z16TestBlurV2KerneliiyybybPfffiff --------------------------
	.section	.nv.constant0._Z16TestBlurV2KerneliiyybybPfffiff,"a",@progbits
	.sectionflags	@""
	.align	4
.nv.constant0._Z16TestBlurV2KerneliiyybybPfffiff:
	.zero		972


//--------------------- SYMBOLS --------------------------

	.type		.nv.reservedSmem.offset0,@object
	.size		.nv.reservedSmem.offset0,0x4
